//
// Generated by NVIDIA NVVM Compiler
//
// Compiler Build ID: CL-36424714
// Cuda compilation tools, release 13.0, V13.0.88
// Based on NVVM 20.0.0
//

.version 9.0
.target sm_100
.address_size 64

	// .globl	_Z20no_2e_tmpJ_os_kerneliiiiPdS_S_

.visible .entry _Z20no_2e_tmpJ_os_kerneliiiiPdS_S_(
	.param .u32 _Z20no_2e_tmpJ_os_kerneliiiiPdS_S__param_0,
	.param .u32 _Z20no_2e_tmpJ_os_kerneliiiiPdS_S__param_1,
	.param .u32 _Z20no_2e_tmpJ_os_kerneliiiiPdS_S__param_2,
	.param .u32 _Z20no_2e_tmpJ_os_kerneliiiiPdS_S__param_3,
	.param .u64 .ptr .align 1 _Z20no_2e_tmpJ_os_kerneliiiiPdS_S__param_4,
	.param .u64 .ptr .align 1 _Z20no_2e_tmpJ_os_kerneliiiiPdS_S__param_5,
	.param .u64 .ptr .align 1 _Z20no_2e_tmpJ_os_kerneliiiiPdS_S__param_6
)
{
	.reg .pred 	%p<30>;
	.reg .b32 	%r<103>;
	.reg .b64 	%rd<138>;
	.reg .b64 	%fd<258>;

	ld.param.u32 	%r54, [_Z20no_2e_tmpJ_os_kerneliiiiPdS_S__param_0];
	ld.param.u32 	%r57, [_Z20no_2e_tmpJ_os_kerneliiiiPdS_S__param_1];
	ld.param.u32 	%r55, [_Z20no_2e_tmpJ_os_kerneliiiiPdS_S__param_2];
	ld.param.u32 	%r56, [_Z20no_2e_tmpJ_os_kerneliiiiPdS_S__param_3];
	ld.param.u64 	%rd16, [_Z20no_2e_tmpJ_os_kerneliiiiPdS_S__param_4];
	ld.param.u64 	%rd17, [_Z20no_2e_tmpJ_os_kerneliiiiPdS_S__param_5];
	ld.param.u64 	%rd18, [_Z20no_2e_tmpJ_os_kerneliiiiPdS_S__param_6];
	cvta.to.global.u64 	%rd1, %rd17;
	cvta.to.global.u64 	%rd2, %rd16;
	cvta.to.global.u64 	%rd3, %rd18;
	mov.u32 	%r58, %ctaid.x;
	mov.u32 	%r1, %ntid.x;
	mov.u32 	%r59, %tid.x;
	mad.lo.s32 	%r102, %r58, %r1, %r59;
	mad.lo.s32 	%r60, %r54, %r57, %r54;
	add.s32 	%r3, %r57, 1;
	mul.lo.s32 	%r4, %r60, 3;
	setp.ge.s32 	%p1, %r102, %r54;
	@%p1 bra 	$L__BB0_43;
	setp.ge.s32 	%p2, %r55, %r56;
	mov.u32 	%r61, %nctaid.x;
	mul.lo.s32 	%r5, %r1, %r61;
	@%p2 bra 	$L__BB0_31;
	setp.lt.s32 	%p11, %r55, 1;
	@%p11 bra 	$L__BB0_21;
	sub.s32 	%r72, %r56, %r55;
	and.b32  	%r6, %r72, 3;
	sub.s32 	%r7, %r55, %r56;
	and.b32  	%r8, %r72, -4;
	and.b32  	%r9, %r72, 1;
	mul.lo.s32 	%r73, %r54, %r3;
	mul.lo.s32 	%r10, %r73, 12;
	mul.wide.s32 	%rd5, %r54, 8;
$L__BB0_4:
	setp.lt.u32 	%p18, %r55, 4;
	mul.wide.s32 	%rd83, %r102, 8;
	add.s64 	%rd4, %rd3, %rd83;
	mov.b64 	%rd84, 0;
	st.global.u64 	[%rd4], %rd84;
	add.s64 	%rd6, %rd4, %rd5;
	st.global.u64 	[%rd6], %rd84;
	add.s64 	%rd7, %rd6, %rd5;
	st.global.u64 	[%rd7], %rd84;
	add.s64 	%rd85, %rd2, %rd83;
	ld.global.f64 	%fd1, [%rd85];
	mov.b32 	%r92, 0;
	@%p18 bra 	$L__BB0_7;
	and.b32  	%r75, %r55, 2147483644;
	neg.s32 	%r86, %r75;
	mov.u32 	%r85, %r102;
$L__BB0_6:
	.pragma "nounroll";
	and.b32  	%r92, %r55, 2147483644;
	mul.wide.s32 	%rd86, %r85, 8;
	add.s64 	%rd87, %rd1, %rd86;
	ld.global.f64 	%fd132, [%rd87];
	ld.global.f64 	%fd133, [%rd4];
	fma.rn.f64 	%fd134, %fd1, %fd132, %fd133;
	st.global.f64 	[%rd4], %fd134;
	add.s64 	%rd88, %rd87, %rd5;
	ld.global.f64 	%fd135, [%rd88];
	ld.global.f64 	%fd136, [%rd6];
	fma.rn.f64 	%fd137, %fd1, %fd135, %fd136;
	st.global.f64 	[%rd6], %fd137;
	add.s64 	%rd89, %rd88, %rd5;
	ld.global.f64 	%fd138, [%rd89];
	ld.global.f64 	%fd139, [%rd7];
	fma.rn.f64 	%fd140, %fd1, %fd138, %fd139;
	st.global.f64 	[%rd7], %fd140;
	mul.wide.s32 	%rd90, %r4, 8;
	add.s64 	%rd91, %rd87, %rd90;
	ld.global.f64 	%fd141, [%rd91];
	ld.global.f64 	%fd142, [%rd4];
	fma.rn.f64 	%fd143, %fd1, %fd141, %fd142;
	st.global.f64 	[%rd4], %fd143;
	add.s64 	%rd92, %rd91, %rd5;
	ld.global.f64 	%fd144, [%rd92];
	ld.global.f64 	%fd145, [%rd6];
	fma.rn.f64 	%fd146, %fd1, %fd144, %fd145;
	st.global.f64 	[%rd6], %fd146;
	add.s64 	%rd93, %rd92, %rd5;
	ld.global.f64 	%fd147, [%rd93];
	ld.global.f64 	%fd148, [%rd7];
	fma.rn.f64 	%fd149, %fd1, %fd147, %fd148;
	st.global.f64 	[%rd7], %fd149;
	add.s64 	%rd94, %rd91, %rd90;
	ld.global.f64 	%fd150, [%rd94];
	ld.global.f64 	%fd151, [%rd4];
	fma.rn.f64 	%fd152, %fd1, %fd150, %fd151;
	st.global.f64 	[%rd4], %fd152;
	add.s64 	%rd95, %rd94, %rd5;
	ld.global.f64 	%fd153, [%rd95];
	ld.global.f64 	%fd154, [%rd6];
	fma.rn.f64 	%fd155, %fd1, %fd153, %fd154;
	st.global.f64 	[%rd6], %fd155;
	add.s64 	%rd96, %rd95, %rd5;
	ld.global.f64 	%fd156, [%rd96];
	ld.global.f64 	%fd157, [%rd7];
	fma.rn.f64 	%fd158, %fd1, %fd156, %fd157;
	st.global.f64 	[%rd7], %fd158;
	add.s64 	%rd97, %rd94, %rd90;
	ld.global.f64 	%fd159, [%rd97];
	ld.global.f64 	%fd160, [%rd4];
	fma.rn.f64 	%fd161, %fd1, %fd159, %fd160;
	st.global.f64 	[%rd4], %fd161;
	add.s64 	%rd98, %rd97, %rd5;
	ld.global.f64 	%fd162, [%rd98];
	ld.global.f64 	%fd163, [%rd6];
	fma.rn.f64 	%fd164, %fd1, %fd162, %fd163;
	st.global.f64 	[%rd6], %fd164;
	add.s64 	%rd99, %rd98, %rd5;
	ld.global.f64 	%fd165, [%rd99];
	ld.global.f64 	%fd166, [%rd7];
	fma.rn.f64 	%fd167, %fd1, %fd165, %fd166;
	st.global.f64 	[%rd7], %fd167;
	add.s32 	%r86, %r86, 4;
	add.s32 	%r85, %r85, %r10;
	setp.eq.s32 	%p19, %r86, 0;
	@%p19 bra 	$L__BB0_7;
	bra.uni 	$L__BB0_6;
$L__BB0_7:
	and.b32  	%r76, %r55, 3;
	setp.eq.s32 	%p20, %r76, 0;
	@%p20 bra 	$L__BB0_12;
	setp.eq.s32 	%p21, %r76, 1;
	@%p21 bra 	$L__BB0_10;
	mad.lo.s32 	%r77, %r92, %r4, %r102;
	mul.wide.s32 	%rd100, %r77, 8;
	add.s64 	%rd101, %rd1, %rd100;
	ld.global.f64 	%fd168, [%rd101];
	ld.global.f64 	%fd169, [%rd4];
	fma.rn.f64 	%fd170, %fd1, %fd168, %fd169;
	st.global.f64 	[%rd4], %fd170;
	add.s64 	%rd102, %rd101, %rd5;
	ld.global.f64 	%fd171, [%rd102];
	ld.global.f64 	%fd172, [%rd6];
	fma.rn.f64 	%fd173, %fd1, %fd171, %fd172;
	st.global.f64 	[%rd6], %fd173;
	add.s64 	%rd103, %rd102, %rd5;
	ld.global.f64 	%fd174, [%rd103];
	ld.global.f64 	%fd175, [%rd7];
	fma.rn.f64 	%fd176, %fd1, %fd174, %fd175;
	st.global.f64 	[%rd7], %fd176;
	mul.wide.s32 	%rd104, %r4, 8;
	add.s64 	%rd105, %rd101, %rd104;
	ld.global.f64 	%fd177, [%rd105];
	ld.global.f64 	%fd178, [%rd4];
	fma.rn.f64 	%fd179, %fd1, %fd177, %fd178;
	st.global.f64 	[%rd4], %fd179;
	add.s64 	%rd106, %rd105, %rd5;
	ld.global.f64 	%fd180, [%rd106];
	ld.global.f64 	%fd181, [%rd6];
	fma.rn.f64 	%fd182, %fd1, %fd180, %fd181;
	st.global.f64 	[%rd6], %fd182;
	add.s64 	%rd107, %rd106, %rd5;
	ld.global.f64 	%fd183, [%rd107];
	ld.global.f64 	%fd184, [%rd7];
	fma.rn.f64 	%fd185, %fd1, %fd183, %fd184;
	st.global.f64 	[%rd7], %fd185;
	add.s32 	%r92, %r92, 2;
$L__BB0_10:
	and.b32  	%r78, %r55, 1;
	setp.eq.b32 	%p22, %r78, 1;
	not.pred 	%p23, %p22;
	@%p23 bra 	$L__BB0_12;
	mad.lo.s32 	%r79, %r92, %r4, %r102;
	mul.wide.s32 	%rd108, %r79, 8;
	add.s64 	%rd109, %rd1, %rd108;
	ld.global.f64 	%fd186, [%rd109];
	ld.global.f64 	%fd187, [%rd4];
	fma.rn.f64 	%fd188, %fd1, %fd186, %fd187;
	st.global.f64 	[%rd4], %fd188;
	add.s64 	%rd110, %rd109, %rd5;
	ld.global.f64 	%fd189, [%rd110];
	ld.global.f64 	%fd190, [%rd6];
	fma.rn.f64 	%fd191, %fd1, %fd189, %fd190;
	st.global.f64 	[%rd6], %fd191;
	add.s64 	%rd111, %rd110, %rd5;
	ld.global.f64 	%fd192, [%rd111];
	ld.global.f64 	%fd193, [%rd7];
	fma.rn.f64 	%fd194, %fd1, %fd192, %fd193;
	st.global.f64 	[%rd7], %fd194;
$L__BB0_12:
	setp.gt.u32 	%p24, %r7, -4;
	mul.f64 	%fd2, %fd1, 0d3FE0000000000000;
	mov.u32 	%r89, %r55;
	@%p24 bra 	$L__BB0_15;
	mov.b32 	%r88, 0;
	mov.u32 	%r89, %r55;
$L__BB0_14:
	.pragma "nounroll";
	mad.lo.s32 	%r81, %r89, %r4, %r102;
	mul.wide.s32 	%rd112, %r81, 8;
	add.s64 	%rd113, %rd1, %rd112;
	ld.global.f64 	%fd195, [%rd113];
	ld.global.f64 	%fd196, [%rd4];
	fma.rn.f64 	%fd197, %fd2, %fd195, %fd196;
	st.global.f64 	[%rd4], %fd197;
	add.s64 	%rd114, %rd113, %rd5;
	ld.global.f64 	%fd198, [%rd114];
	ld.global.f64 	%fd199, [%rd6];
	fma.rn.f64 	%fd200, %fd2, %fd198, %fd199;
	st.global.f64 	[%rd6], %fd200;
	add.s64 	%rd115, %rd114, %rd5;
	ld.global.f64 	%fd201, [%rd115];
	ld.global.f64 	%fd202, [%rd7];
	fma.rn.f64 	%fd203, %fd2, %fd201, %fd202;
	st.global.f64 	[%rd7], %fd203;
	mul.wide.s32 	%rd116, %r4, 8;
	add.s64 	%rd117, %rd113, %rd116;
	ld.global.f64 	%fd204, [%rd117];
	ld.global.f64 	%fd205, [%rd4];
	fma.rn.f64 	%fd206, %fd2, %fd204, %fd205;
	st.global.f64 	[%rd4], %fd206;
	add.s64 	%rd118, %rd117, %rd5;
	ld.global.f64 	%fd207, [%rd118];
	ld.global.f64 	%fd208, [%rd6];
	fma.rn.f64 	%fd209, %fd2, %fd207, %fd208;
	st.global.f64 	[%rd6], %fd209;
	add.s64 	%rd119, %rd118, %rd5;
	ld.global.f64 	%fd210, [%rd119];
	ld.global.f64 	%fd211, [%rd7];
	fma.rn.f64 	%fd212, %fd2, %fd210, %fd211;
	st.global.f64 	[%rd7], %fd212;
	add.s64 	%rd120, %rd117, %rd116;
	ld.global.f64 	%fd213, [%rd120];
	ld.global.f64 	%fd214, [%rd4];
	fma.rn.f64 	%fd215, %fd2, %fd213, %fd214;
	st.global.f64 	[%rd4], %fd215;
	add.s64 	%rd121, %rd120, %rd5;
	ld.global.f64 	%fd216, [%rd121];
	ld.global.f64 	%fd217, [%rd6];
	fma.rn.f64 	%fd218, %fd2, %fd216, %fd217;
	st.global.f64 	[%rd6], %fd218;
	add.s64 	%rd122, %rd121, %rd5;
	ld.global.f64 	%fd219, [%rd122];
	ld.global.f64 	%fd220, [%rd7];
	fma.rn.f64 	%fd221, %fd2, %fd219, %fd220;
	st.global.f64 	[%rd7], %fd221;
	add.s64 	%rd123, %rd120, %rd116;
	ld.global.f64 	%fd222, [%rd123];
	ld.global.f64 	%fd223, [%rd4];
	fma.rn.f64 	%fd224, %fd2, %fd222, %fd223;
	st.global.f64 	[%rd4], %fd224;
	add.s64 	%rd124, %rd123, %rd5;
	ld.global.f64 	%fd225, [%rd124];
	ld.global.f64 	%fd226, [%rd6];
	fma.rn.f64 	%fd227, %fd2, %fd225, %fd226;
	st.global.f64 	[%rd6], %fd227;
	add.s64 	%rd125, %rd124, %rd5;
	ld.global.f64 	%fd228, [%rd125];
	ld.global.f64 	%fd229, [%rd7];
	fma.rn.f64 	%fd230, %fd2, %fd228, %fd229;
	st.global.f64 	[%rd7], %fd230;
	add.s32 	%r89, %r89, 4;
	add.s32 	%r88, %r88, 4;
	setp.ne.s32 	%p25, %r88, %r8;
	@%p25 bra 	$L__BB0_14;
$L__BB0_15:
	setp.eq.s32 	%p26, %r6, 0;
	@%p26 bra 	$L__BB0_20;
	setp.eq.s32 	%p27, %r6, 1;
	@%p27 bra 	$L__BB0_18;
	mad.lo.s32 	%r82, %r89, %r4, %r102;
	mul.wide.s32 	%rd126, %r82, 8;
	add.s64 	%rd127, %rd1, %rd126;
	ld.global.f64 	%fd231, [%rd127];
	ld.global.f64 	%fd232, [%rd4];
	fma.rn.f64 	%fd233, %fd2, %fd231, %fd232;
	st.global.f64 	[%rd4], %fd233;
	add.s64 	%rd128, %rd127, %rd5;
	ld.global.f64 	%fd234, [%rd128];
	ld.global.f64 	%fd235, [%rd6];
	fma.rn.f64 	%fd236, %fd2, %fd234, %fd235;
	st.global.f64 	[%rd6], %fd236;
	add.s64 	%rd129, %rd128, %rd5;
	ld.global.f64 	%fd237, [%rd129];
	ld.global.f64 	%fd238, [%rd7];
	fma.rn.f64 	%fd239, %fd2, %fd237, %fd238;
	st.global.f64 	[%rd7], %fd239;
	mul.wide.s32 	%rd130, %r4, 8;
	add.s64 	%rd131, %rd127, %rd130;
	ld.global.f64 	%fd240, [%rd131];
	ld.global.f64 	%fd241, [%rd4];
	fma.rn.f64 	%fd242, %fd2, %fd240, %fd241;
	st.global.f64 	[%rd4], %fd242;
	add.s64 	%rd132, %rd131, %rd5;
	ld.global.f64 	%fd243, [%rd132];
	ld.global.f64 	%fd244, [%rd6];
	fma.rn.f64 	%fd245, %fd2, %fd243, %fd244;
	st.global.f64 	[%rd6], %fd245;
	add.s64 	%rd133, %rd132, %rd5;
	ld.global.f64 	%fd246, [%rd133];
	ld.global.f64 	%fd247, [%rd7];
	fma.rn.f64 	%fd248, %fd2, %fd246, %fd247;
	st.global.f64 	[%rd7], %fd248;
	add.s32 	%r89, %r89, 2;
$L__BB0_18:
	setp.eq.s32 	%p28, %r9, 0;
	@%p28 bra 	$L__BB0_20;
	mad.lo.s32 	%r83, %r89, %r4, %r102;
	mul.wide.s32 	%rd134, %r83, 8;
	add.s64 	%rd135, %rd1, %rd134;
	ld.global.f64 	%fd249, [%rd135];
	ld.global.f64 	%fd250, [%rd4];
	fma.rn.f64 	%fd251, %fd2, %fd249, %fd250;
	st.global.f64 	[%rd4], %fd251;
	add.s64 	%rd136, %rd135, %rd5;
	ld.global.f64 	%fd252, [%rd136];
	ld.global.f64 	%fd253, [%rd6];
	fma.rn.f64 	%fd254, %fd2, %fd252, %fd253;
	st.global.f64 	[%rd6], %fd254;
	add.s64 	%rd137, %rd136, %rd5;
	ld.global.f64 	%fd255, [%rd137];
	ld.global.f64 	%fd256, [%rd7];
	fma.rn.f64 	%fd257, %fd2, %fd255, %fd256;
	st.global.f64 	[%rd7], %fd257;
$L__BB0_20:
	add.s32 	%r102, %r102, %r5;
	setp.lt.s32 	%p29, %r102, %r54;
	@%p29 bra 	$L__BB0_4;
	bra.uni 	$L__BB0_43;
$L__BB0_21:
	sub.s32 	%r67, %r56, %r55;
	and.b32  	%r29, %r67, 3;
	sub.s32 	%r30, %r55, %r56;
	and.b32  	%r31, %r67, -4;
	and.b32  	%r32, %r67, 1;
	mul.wide.s32 	%rd9, %r54, 8;
$L__BB0_22:
	setp.gt.u32 	%p12, %r30, -4;
	mul.wide.s32 	%rd54, %r102, 8;
	add.s64 	%rd8, %rd3, %rd54;
	mov.b64 	%rd55, 0;
	st.global.u64 	[%rd8], %rd55;
	add.s64 	%rd10, %rd8, %rd9;
	st.global.u64 	[%rd10], %rd55;
	add.s64 	%rd11, %rd10, %rd9;
	st.global.u64 	[%rd11], %rd55;
	add.s64 	%rd56, %rd2, %rd54;
	ld.global.f64 	%fd68, [%rd56];
	mul.f64 	%fd3, %fd68, 0d3FE0000000000000;
	mov.u32 	%r96, %r55;
	@%p12 bra 	$L__BB0_25;
	mov.b32 	%r95, 0;
	mov.u32 	%r96, %r55;
$L__BB0_24:
	.pragma "nounroll";
	mad.lo.s32 	%r69, %r96, %r4, %r102;
	mul.wide.s32 	%rd57, %r69, 8;
	add.s64 	%rd58, %rd1, %rd57;
	ld.global.f64 	%fd69, [%rd58];
	ld.global.f64 	%fd70, [%rd8];
	fma.rn.f64 	%fd71, %fd3, %fd69, %fd70;
	st.global.f64 	[%rd8], %fd71;
	add.s64 	%rd59, %rd58, %rd9;
	ld.global.f64 	%fd72, [%rd59];
	ld.global.f64 	%fd73, [%rd10];
	fma.rn.f64 	%fd74, %fd3, %fd72, %fd73;
	st.global.f64 	[%rd10], %fd74;
	add.s64 	%rd60, %rd59, %rd9;
	ld.global.f64 	%fd75, [%rd60];
	ld.global.f64 	%fd76, [%rd11];
	fma.rn.f64 	%fd77, %fd3, %fd75, %fd76;
	st.global.f64 	[%rd11], %fd77;
	mul.wide.s32 	%rd61, %r4, 8;
	add.s64 	%rd62, %rd58, %rd61;
	ld.global.f64 	%fd78, [%rd62];
	ld.global.f64 	%fd79, [%rd8];
	fma.rn.f64 	%fd80, %fd3, %fd78, %fd79;
	st.global.f64 	[%rd8], %fd80;
	add.s64 	%rd63, %rd62, %rd9;
	ld.global.f64 	%fd81, [%rd63];
	ld.global.f64 	%fd82, [%rd10];
	fma.rn.f64 	%fd83, %fd3, %fd81, %fd82;
	st.global.f64 	[%rd10], %fd83;
	add.s64 	%rd64, %rd63, %rd9;
	ld.global.f64 	%fd84, [%rd64];
	ld.global.f64 	%fd85, [%rd11];
	fma.rn.f64 	%fd86, %fd3, %fd84, %fd85;
	st.global.f64 	[%rd11], %fd86;
	add.s64 	%rd65, %rd62, %rd61;
	ld.global.f64 	%fd87, [%rd65];
	ld.global.f64 	%fd88, [%rd8];
	fma.rn.f64 	%fd89, %fd3, %fd87, %fd88;
	st.global.f64 	[%rd8], %fd89;
	add.s64 	%rd66, %rd65, %rd9;
	ld.global.f64 	%fd90, [%rd66];
	ld.global.f64 	%fd91, [%rd10];
	fma.rn.f64 	%fd92, %fd3, %fd90, %fd91;
	st.global.f64 	[%rd10], %fd92;
	add.s64 	%rd67, %rd66, %rd9;
	ld.global.f64 	%fd93, [%rd67];
	ld.global.f64 	%fd94, [%rd11];
	fma.rn.f64 	%fd95, %fd3, %fd93, %fd94;
	st.global.f64 	[%rd11], %fd95;
	add.s64 	%rd68, %rd65, %rd61;
	ld.global.f64 	%fd96, [%rd68];
	ld.global.f64 	%fd97, [%rd8];
	fma.rn.f64 	%fd98, %fd3, %fd96, %fd97;
	st.global.f64 	[%rd8], %fd98;
	add.s64 	%rd69, %rd68, %rd9;
	ld.global.f64 	%fd99, [%rd69];
	ld.global.f64 	%fd100, [%rd10];
	fma.rn.f64 	%fd101, %fd3, %fd99, %fd100;
	st.global.f64 	[%rd10], %fd101;
	add.s64 	%rd70, %rd69, %rd9;
	ld.global.f64 	%fd102, [%rd70];
	ld.global.f64 	%fd103, [%rd11];
	fma.rn.f64 	%fd104, %fd3, %fd102, %fd103;
	st.global.f64 	[%rd11], %fd104;
	add.s32 	%r96, %r96, 4;
	add.s32 	%r95, %r95, 4;
	setp.ne.s32 	%p13, %r95, %r31;
	@%p13 bra 	$L__BB0_24;
$L__BB0_25:
	setp.eq.s32 	%p14, %r29, 0;
	@%p14 bra 	$L__BB0_30;
	setp.eq.s32 	%p15, %r29, 1;
	@%p15 bra 	$L__BB0_28;
	mad.lo.s32 	%r70, %r96, %r4, %r102;
	mul.wide.s32 	%rd71, %r70, 8;
	add.s64 	%rd72, %rd1, %rd71;
	ld.global.f64 	%fd105, [%rd72];
	ld.global.f64 	%fd106, [%rd8];
	fma.rn.f64 	%fd107, %fd3, %fd105, %fd106;
	st.global.f64 	[%rd8], %fd107;
	add.s64 	%rd73, %rd72, %rd9;
	ld.global.f64 	%fd108, [%rd73];
	ld.global.f64 	%fd109, [%rd10];
	fma.rn.f64 	%fd110, %fd3, %fd108, %fd109;
	st.global.f64 	[%rd10], %fd110;
	add.s64 	%rd74, %rd73, %rd9;
	ld.global.f64 	%fd111, [%rd74];
	ld.global.f64 	%fd112, [%rd11];
	fma.rn.f64 	%fd113, %fd3, %fd111, %fd112;
	st.global.f64 	[%rd11], %fd113;
	mul.wide.s32 	%rd75, %r4, 8;
	add.s64 	%rd76, %rd72, %rd75;
	ld.global.f64 	%fd114, [%rd76];
	ld.global.f64 	%fd115, [%rd8];
	fma.rn.f64 	%fd116, %fd3, %fd114, %fd115;
	st.global.f64 	[%rd8], %fd116;
	add.s64 	%rd77, %rd76, %rd9;
	ld.global.f64 	%fd117, [%rd77];
	ld.global.f64 	%fd118, [%rd10];
	fma.rn.f64 	%fd119, %fd3, %fd117, %fd118;
	st.global.f64 	[%rd10], %fd119;
	add.s64 	%rd78, %rd77, %rd9;
	ld.global.f64 	%fd120, [%rd78];
	ld.global.f64 	%fd121, [%rd11];
	fma.rn.f64 	%fd122, %fd3, %fd120, %fd121;
	st.global.f64 	[%rd11], %fd122;
	add.s32 	%r96, %r96, 2;
$L__BB0_28:
	setp.eq.s32 	%p16, %r32, 0;
	@%p16 bra 	$L__BB0_30;
	mad.lo.s32 	%r71, %r96, %r4, %r102;
	mul.wide.s32 	%rd79, %r71, 8;
	add.s64 	%rd80, %rd1, %rd79;
	ld.global.f64 	%fd123, [%rd80];
	ld.global.f64 	%fd124, [%rd8];
	fma.rn.f64 	%fd125, %fd3, %fd123, %fd124;
	st.global.f64 	[%rd8], %fd125;
	add.s64 	%rd81, %rd80, %rd9;
	ld.global.f64 	%fd126, [%rd81];
	ld.global.f64 	%fd127, [%rd10];
	fma.rn.f64 	%fd128, %fd3, %fd126, %fd127;
	st.global.f64 	[%rd10], %fd128;
	add.s64 	%rd82, %rd81, %rd9;
	ld.global.f64 	%fd129, [%rd82];
	ld.global.f64 	%fd130, [%rd11];
	fma.rn.f64 	%fd131, %fd3, %fd129, %fd130;
	st.global.f64 	[%rd11], %fd131;
$L__BB0_30:
	add.s32 	%r102, %r102, %r5;
	setp.lt.s32 	%p17, %r102, %r54;
	@%p17 bra 	$L__BB0_22;
	bra.uni 	$L__BB0_43;
$L__BB0_31:
	setp.gt.s32 	%p3, %r55, 0;
	@%p3 bra 	$L__BB0_32;
	bra.uni 	$L__BB0_42;
$L__BB0_32:
	and.b32  	%r42, %r55, 3;
	and.b32  	%r43, %r55, 2147483644;
	and.b32  	%r44, %r55, 1;
	mul.wide.s32 	%rd13, %r54, 8;
$L__BB0_33:
	setp.lt.u32 	%p5, %r55, 4;
	mul.wide.s32 	%rd25, %r102, 8;
	add.s64 	%rd12, %rd3, %rd25;
	mov.b64 	%rd26, 0;
	st.global.u64 	[%rd12], %rd26;
	add.s64 	%rd14, %rd12, %rd13;
	st.global.u64 	[%rd14], %rd26;
	add.s64 	%rd15, %rd14, %rd13;
	st.global.u64 	[%rd15], %rd26;
	add.s64 	%rd27, %rd2, %rd25;
	ld.global.f64 	%fd4, [%rd27];
	mov.b32 	%r101, 0;
	@%p5 bra 	$L__BB0_36;
	mov.b32 	%r99, 0;
$L__BB0_35:
	.pragma "nounroll";
	mad.lo.s32 	%r64, %r99, %r4, %r102;
	mul.wide.s32 	%rd28, %r64, 8;
	add.s64 	%rd29, %rd1, %rd28;
	ld.global.f64 	%fd5, [%rd29];
	ld.global.f64 	%fd6, [%rd12];
	fma.rn.f64 	%fd7, %fd4, %fd5, %fd6;
	st.global.f64 	[%rd12], %fd7;
	add.s64 	%rd30, %rd29, %rd13;
	ld.global.f64 	%fd8, [%rd30];
	ld.global.f64 	%fd9, [%rd14];
	fma.rn.f64 	%fd10, %fd4, %fd8, %fd9;
	st.global.f64 	[%rd14], %fd10;
	add.s64 	%rd31, %rd30, %rd13;
	ld.global.f64 	%fd11, [%rd31];
	ld.global.f64 	%fd12, [%rd15];
	fma.rn.f64 	%fd13, %fd4, %fd11, %fd12;
	st.global.f64 	[%rd15], %fd13;
	mul.wide.s32 	%rd32, %r4, 8;
	add.s64 	%rd33, %rd29, %rd32;
	ld.global.f64 	%fd14, [%rd33];
	ld.global.f64 	%fd15, [%rd12];
	fma.rn.f64 	%fd16, %fd4, %fd14, %fd15;
	st.global.f64 	[%rd12], %fd16;
	add.s64 	%rd34, %rd33, %rd13;
	ld.global.f64 	%fd17, [%rd34];
	ld.global.f64 	%fd18, [%rd14];
	fma.rn.f64 	%fd19, %fd4, %fd17, %fd18;
	st.global.f64 	[%rd14], %fd19;
	add.s64 	%rd35, %rd34, %rd13;
	ld.global.f64 	%fd20, [%rd35];
	ld.global.f64 	%fd21, [%rd15];
	fma.rn.f64 	%fd22, %fd4, %fd20, %fd21;
	st.global.f64 	[%rd15], %fd22;
	add.s64 	%rd36, %rd33, %rd32;
	ld.global.f64 	%fd23, [%rd36];
	ld.global.f64 	%fd24, [%rd12];
	fma.rn.f64 	%fd25, %fd4, %fd23, %fd24;
	st.global.f64 	[%rd12], %fd25;
	add.s64 	%rd37, %rd36, %rd13;
	ld.global.f64 	%fd26, [%rd37];
	ld.global.f64 	%fd27, [%rd14];
	fma.rn.f64 	%fd28, %fd4, %fd26, %fd27;
	st.global.f64 	[%rd14], %fd28;
	add.s64 	%rd38, %rd37, %rd13;
	ld.global.f64 	%fd29, [%rd38];
	ld.global.f64 	%fd30, [%rd15];
	fma.rn.f64 	%fd31, %fd4, %fd29, %fd30;
	st.global.f64 	[%rd15], %fd31;
	add.s64 	%rd39, %rd36, %rd32;
	ld.global.f64 	%fd32, [%rd39];
	ld.global.f64 	%fd33, [%rd12];
	fma.rn.f64 	%fd34, %fd4, %fd32, %fd33;
	st.global.f64 	[%rd12], %fd34;
	add.s64 	%rd40, %rd39, %rd13;
	ld.global.f64 	%fd35, [%rd40];
	ld.global.f64 	%fd36, [%rd14];
	fma.rn.f64 	%fd37, %fd4, %fd35, %fd36;
	st.global.f64 	[%rd14], %fd37;
	add.s64 	%rd41, %rd40, %rd13;
	ld.global.f64 	%fd38, [%rd41];
	ld.global.f64 	%fd39, [%rd15];
	fma.rn.f64 	%fd40, %fd4, %fd38, %fd39;
	st.global.f64 	[%rd15], %fd40;
	add.s32 	%r99, %r99, 4;
	setp.ne.s32 	%p6, %r99, %r43;
	mov.u32 	%r101, %r43;
	@%p6 bra 	$L__BB0_35;
$L__BB0_36:
	setp.eq.s32 	%p7, %r42, 0;
	@%p7 bra 	$L__BB0_41;
	setp.eq.s32 	%p8, %r42, 1;
	@%p8 bra 	$L__BB0_39;
	mad.lo.s32 	%r65, %r101, %r4, %r102;
	mul.wide.s32 	%rd42, %r65, 8;
	add.s64 	%rd43, %rd1, %rd42;
	ld.global.f64 	%fd41, [%rd43];
	ld.global.f64 	%fd42, [%rd12];
	fma.rn.f64 	%fd43, %fd4, %fd41, %fd42;
	st.global.f64 	[%rd12], %fd43;
	add.s64 	%rd44, %rd43, %rd13;
	ld.global.f64 	%fd44, [%rd44];
	ld.global.f64 	%fd45, [%rd14];
	fma.rn.f64 	%fd46, %fd4, %fd44, %fd45;
	st.global.f64 	[%rd14], %fd46;
	add.s64 	%rd45, %rd44, %rd13;
	ld.global.f64 	%fd47, [%rd45];
	ld.global.f64 	%fd48, [%rd15];
	fma.rn.f64 	%fd49, %fd4, %fd47, %fd48;
	st.global.f64 	[%rd15], %fd49;
	mul.wide.s32 	%rd46, %r4, 8;
	add.s64 	%rd47, %rd43, %rd46;
	ld.global.f64 	%fd50, [%rd47];
	ld.global.f64 	%fd51, [%rd12];
	fma.rn.f64 	%fd52, %fd4, %fd50, %fd51;
	st.global.f64 	[%rd12], %fd52;
	add.s64 	%rd48, %rd47, %rd13;
	ld.global.f64 	%fd53, [%rd48];
	ld.global.f64 	%fd54, [%rd14];
	fma.rn.f64 	%fd55, %fd4, %fd53, %fd54;
	st.global.f64 	[%rd14], %fd55;
	add.s64 	%rd49, %rd48, %rd13;
	ld.global.f64 	%fd56, [%rd49];
	ld.global.f64 	%fd57, [%rd15];
	fma.rn.f64 	%fd58, %fd4, %fd56, %fd57;
	st.global.f64 	[%rd15], %fd58;
	add.s32 	%r101, %r101, 2;
$L__BB0_39:
	setp.eq.s32 	%p9, %r44, 0;
	@%p9 bra 	$L__BB0_41;
	mad.lo.s32 	%r66, %r101, %r4, %r102;
	mul.wide.s32 	%rd50, %r66, 8;
	add.s64 	%rd51, %rd1, %rd50;
	ld.global.f64 	%fd59, [%rd51];
	ld.global.f64 	%fd60, [%rd12];
	fma.rn.f64 	%fd61, %fd4, %fd59, %fd60;
	st.global.f64 	[%rd12], %fd61;
	add.s64 	%rd52, %rd51, %rd13;
	ld.global.f64 	%fd62, [%rd52];
	ld.global.f64 	%fd63, [%rd14];
	fma.rn.f64 	%fd64, %fd4, %fd62, %fd63;
	st.global.f64 	[%rd14], %fd64;
	add.s64 	%rd53, %rd52, %rd13;
	ld.global.f64 	%fd65, [%rd53];
	ld.global.f64 	%fd66, [%rd15];
	fma.rn.f64 	%fd67, %fd4, %fd65, %fd66;
	st.global.f64 	[%rd15], %fd67;
$L__BB0_41:
	add.s32 	%r102, %r102, %r5;
	setp.lt.s32 	%p10, %r102, %r54;
	@%p10 bra 	$L__BB0_33;
	bra.uni 	$L__BB0_43;
$L__BB0_42:
	mul.wide.s32 	%rd19, %r102, 8;
	add.s64 	%rd20, %rd3, %rd19;
	mov.b64 	%rd21, 0;
	st.global.u64 	[%rd20], %rd21;
	mul.wide.s32 	%rd22, %r54, 8;
	add.s64 	%rd23, %rd20, %rd22;
	st.global.u64 	[%rd23], %rd21;
	add.s64 	%rd24, %rd23, %rd22;
	st.global.u64 	[%rd24], %rd21;
	add.s32 	%r102, %r102, %r5;
	setp.lt.s32 	%p4, %r102, %r54;
	@%p4 bra 	$L__BB0_42;
$L__BB0_43:
	ret;

}


// ===== COMPILED SASS (sm_100) =====

	.target	sm_100

	.elftype	@"ET_EXEC"


//--------------------- .note.nv.tkinfo           --------------------------
	.section	.note.nv.tkinfo,"",@"SHT_NOTE"
	.sectionflags	@"SHF_NOTE_NV_TKINFO"
	.tkinfo
        /*0018*/ 	.word	0x00000002
        /*0030*/ 	.string	""
        /*0030*/ 	.string	"ptxas"
        /*0030*/ 	.string	"Cuda compilation tools, release 13.0, V13.0.88"
        /*0030*/ 	.string	"Build cuda_13.0.r13.0/compiler.36424714_0"
        /*0030*/ 	.string	"-arch sm_100 -m 64 "



//--------------------- .note.nv.cuinfo           --------------------------
	.section	.note.nv.cuinfo,"",@"SHT_NOTE"
	.sectionflags	@"SHF_NOTE_NV_CUINFO"
        /*0018*/ 	.short	0x0002
        /*001a*/ 	.short	0x0064
        /*001c*/ 	.short	0x0082
	.zero		2


//--------------------- .nv.info                  --------------------------
	.section	.nv.info,"",@"SHT_CUDA_INFO"
	.align	4


	//----- nvinfo : EIATTR_REGCOUNT
	.align		4
        /*0000*/ 	.byte	0x04, 0x2f
        /*0002*/ 	.short	(.L_1 - .L_0)
	.align		4
.L_0:
        /*0004*/ 	.word	index@(_Z20no_2e_tmpJ_os_kerneliiiiPdS_S_)
        /*0008*/ 	.word	0x00000020


	//----- nvinfo : EIATTR_FRAME_SIZE
	.align		4
.L_1:
        /*000c*/ 	.byte	0x04, 0x11
        /*000e*/ 	.short	(.L_3 - .L_2)
	.align		4
.L_2:
        /*0010*/ 	.word	index@(_Z20no_2e_tmpJ_os_kerneliiiiPdS_S_)
        /*0014*/ 	.word	0x00000000


	//----- nvinfo : EIATTR_MIN_STACK_SIZE
	.align		4
.L_3:
        /*0018*/ 	.byte	0x04, 0x12
        /*001a*/ 	.short	(.L_5 - .L_4)
	.align		4
.L_4:
        /*001c*/ 	.word	index@(_Z20no_2e_tmpJ_os_kerneliiiiPdS_S_)
        /*0020*/ 	.word	0x00000000
.L_5:


//--------------------- .nv.compat                --------------------------
	.section	.nv.compat,"",@"SHT_CUDA_COMPAT_INFO"
	.align	4
        /*0000*/ 	.byte	0x02, 0x09, 0x00, 0x00, 0x02, 0x02, 0x01, 0x00, 0x02, 0x05, 0x05, 0x00, 0x03, 0x07, 0x01, 0x01
        /*0010*/ 	.byte	0x02, 0x03, 0x00, 0x00, 0x02, 0x06, 0x01, 0x00, 0x04, 0x0b, 0x08, 0x00, 0x01, 0x00, 0x00, 0x00
        /*0020*/ 	.byte	0x00, 0x00, 0x00, 0x00


//--------------------- .nv.info._Z20no_2e_tmpJ_os_kerneliiiiPdS_S_ --------------------------
	.section	.nv.info._Z20no_2e_tmpJ_os_kerneliiiiPdS_S_,"",@"SHT_CUDA_INFO"
	.sectionflags	@""
	.align	4


	//----- nvinfo : EIATTR_CUDA_API_VERSION
	.align		4
        /*0000*/ 	.byte	0x04, 0x37
        /*0002*/ 	.short	(.L_7 - .L_6)
.L_6:
        /*0004*/ 	.word	0x00000082


	//----- nvinfo : EIATTR_KPARAM_INFO
	.align		4
.L_7:
        /*0008*/ 	.byte	0x04, 0x17
        /*000a*/ 	.short	(.L_9 - .L_8)
.L_8:
        /*000c*/ 	.word	0x00000000
        /*0010*/ 	.short	0x0006
        /*0012*/ 	.short	0x0020
        /*0014*/ 	.byte	0x00, 0xf5, 0x21, 0x00


	//----- nvinfo : EIATTR_KPARAM_INFO
	.align		4
.L_9:
        /*0018*/ 	.byte	0x04, 0x17
        /*001a*/ 	.short	(.L_11 - .L_10)
.L_10:
        /*001c*/ 	.word	0x00000000
        /*0020*/ 	.short	0x0005
        /*0022*/ 	.short	0x0018
        /*0024*/ 	.byte	0x00, 0xf5, 0x21, 0x00


	//----- nvinfo : EIATTR_KPARAM_INFO
	.align		4
.L_11:
        /*0028*/ 	.byte	0x04, 0x17
        /*002a*/ 	.short	(.L_13 - .L_12)
.L_12:
        /*002c*/ 	.word	0x00000000
        /*0030*/ 	.short	0x0004
        /*0032*/ 	.short	0x0010
        /*0034*/ 	.byte	0x00, 0xf5, 0x21, 0x00


	//----- nvinfo : EIATTR_KPARAM_INFO
	.align		4
.L_13:
        /*0038*/ 	.byte	0x04, 0x17
        /*003a*/ 	.short	(.L_15 - .L_14)
.L_14:
        /*003c*/ 	.word	0x00000000
        /*0040*/ 	.short	0x0003
        /*0042*/ 	.short	0x000c
        /*0044*/ 	.byte	0x00, 0xf0, 0x11, 0x00


	//----- nvinfo : EIATTR_KPARAM_INFO
	.align		4
.L_15:
        /*0048*/ 	.byte	0x04, 0x17
        /*004a*/ 	.short	(.L_17 - .L_16)
.L_16:
        /*004c*/ 	.word	0x00000000
        /*0050*/ 	.short	0x0002
        /*0052*/ 	.short	0x0008
        /*0054*/ 	.byte	0x00, 0xf0, 0x11, 0x00


	//----- nvinfo : EIATTR_KPARAM_INFO
	.align		4
.L_17:
        /*0058*/ 	.byte	0x04, 0x17
        /*005a*/ 	.short	(.L_19 - .L_18)
.L_18:
        /*005c*/ 	.word	0x00000000
        /*0060*/ 	.short	0x0001
        /*0062*/ 	.short	0x0004
        /*0064*/ 	.byte	0x00, 0xf0, 0x11, 0x00


	//----- nvinfo : EIATTR_KPARAM_INFO
	.align		4
.L_19:
        /*0068*/ 	.byte	0x04, 0x17
        /*006a*/ 	.short	(.L_21 - .L_20)
.L_20:
        /*006c*/ 	.word	0x00000000
        /*0070*/ 	.short	0x0000
        /*0072*/ 	.short	0x0000
        /*0074*/ 	.byte	0x00, 0xf0, 0x11, 0x00


	//----- nvinfo : EIATTR_SPARSE_MMA_MASK
	.align		4
.L_21:
        /*0078*/ 	.byte	0x03, 0x50
        /*007a*/ 	.short	0x0000


	//----- nvinfo : EIATTR_MAXREG_COUNT
	.align		4
        /*007c*/ 	.byte	0x03, 0x1b
        /*007e*/ 	.short	0x00ff


	//----- nvinfo : EIATTR_MERCURY_ISA_VERSION
	.align		4
        /*0080*/ 	.byte	0x03, 0x5f
        /*0082*/ 	.short	0x0101


	//----- nvinfo : EIATTR_VRC_CTA_INIT_COUNT
	.align		4
        /*0084*/ 	.byte	0x02, 0x4a
	.zero		1
	.zero		1


	//----- nvinfo : EIATTR_EXIT_INSTR_OFFSETS
	.align		4
        /*0088*/ 	.byte	0x04, 0x1c
        /*008a*/ 	.short	(.L_23 - .L_22)


	//   ....[0]....
.L_22:
        /*008c*/ 	.word	0x00000070


	//   ....[1]....
        /*0090*/ 	.word	0x00001290


	//   ....[2]....
        /*0094*/ 	.word	0x00001bd0


	//   ....[3]....
        /*0098*/ 	.word	0x00001ca0


	//   ....[4]....
        /*009c*/ 	.word	0x000025a0


	//----- nvinfo : EIATTR_CRS_STACK_SIZE
	.align		4
.L_23:
        /*00a0*/ 	.byte	0x04, 0x1e
        /*00a2*/ 	.short	(.L_25 - .L_24)
.L_24:
        /*00a4*/ 	.word	0x00000000


	//----- nvinfo : EIATTR_CBANK_PARAM_SIZE
	.align		4
.L_25:
        /*00a8*/ 	.byte	0x03, 0x19
        /*00aa*/ 	.short	0x0028


	//----- nvinfo : EIATTR_PARAM_CBANK
	.align		4
        /*00ac*/ 	.byte	0x04, 0x0a
        /*00ae*/ 	.short	(.L_27 - .L_26)
	.align		4
.L_26:
        /*00b0*/ 	.word	index@(.nv.constant0._Z20no_2e_tmpJ_os_kerneliiiiPdS_S_)
        /*00b4*/ 	.short	0x0380
        /*00b6*/ 	.short	0x0028


	//----- nvinfo : EIATTR_SW_WAR
	.align		4
.L_27:
        /*00b8*/ 	.byte	0x04, 0x36
        /*00ba*/ 	.short	(.L_29 - .L_28)
.L_28:
        /*00bc*/ 	.word	0x00000008
.L_29:


//--------------------- .nv.callgraph             --------------------------
	.section	.nv.callgraph,"",@"SHT_CUDA_CALLGRAPH"
	.align	4
	.sectionentsize	8
	.align		4
        /*0000*/ 	.word	0x00000000
	.align		4
        /*0004*/ 	.word	0xffffffff
	.align		4
        /*0008*/ 	.word	0x00000000
	.align		4
        /*000c*/ 	.word	0xfffffffe
	.align		4
        /*0010*/ 	.word	0x00000000
	.align		4
        /*0014*/ 	.word	0xfffffffd
	.align		4
        /*0018*/ 	.word	0x00000000
	.align		4
        /*001c*/ 	.word	0xfffffffc


//--------------------- .text._Z20no_2e_tmpJ_os_kerneliiiiPdS_S_ --------------------------
	.section	.text._Z20no_2e_tmpJ_os_kerneliiiiPdS_S_,"ax",@progbits
	.align	128
        .global         _Z20no_2e_tmpJ_os_kerneliiiiPdS_S_
        .type           _Z20no_2e_tmpJ_os_kerneliiiiPdS_S_,@function
        .size           _Z20no_2e_tmpJ_os_kerneliiiiPdS_S_,(.L_x_24 - _Z20no_2e_tmpJ_os_kerneliiiiPdS_S_)
        .other          _Z20no_2e_tmpJ_os_kerneliiiiPdS_S_,@"STO_CUDA_ENTRY STV_DEFAULT"
_Z20no_2e_tmpJ_os_kerneliiiiPdS_S_:
.text._Z20no_2e_tmpJ_os_kerneliiiiPdS_S_:
[----:B------:R-:W-:Y:S01]  /*0000*/  LDC R1, c[0x0][0x37c] ;  /* 0x0000df00ff017b82 */ /* 0x000fe20000000800 */
[----:B------:R-:W0:Y:S07]  /*0010*/  S2R R0, SR_TID.X ;  /* 0x0000000000007919 */ /* 0x000e2e0000002100 */
[----:B------:R-:W0:Y:S08]  /*0020*/  S2UR UR4, SR_CTAID.X ;  /* 0x00000000000479c3 */ /* 0x000e300000002500 */
[----:B------:R-:W0:Y:S08]  /*0030*/  LDC R3, c[0x0][0x360] ;  /* 0x0000d800ff037b82 */ /* 0x000e300000000800 */
[----:B------:R-:W1:Y:S01]  /*0040*/  LDC R13, c[0x0][0x380] ;  /* 0x0000e000ff0d7b82 */ /* 0x000e620000000800 */
[----:B0-----:R-:W-:-:S05]  /*0050*/  IMAD R0, R3, UR4, R0 ;  /* 0x0000000403007c24 */ /* 0x001fca000f8e0200 */
[----:B-1----:R-:W-:-:S13]  /*0060*/  ISETP.GE.AND P0, PT, R0, R13, PT ;  /* 0x0000000d0000720c */ /* 0x002fda0003f06270 */
[----:B------:R-:W-:Y:S05]  /*0070*/  @P0 EXIT ;  /* 0x000000000000094d */ /* 0x000fea0003800000 */
[----:B------:R-:W0:Y:S01]  /*0080*/  LDC R2, c[0x0][0x384] ;  /* 0x0000e100ff027b82 */ /* 0x000e220000000800 */
[----:B------:R-:W1:Y:S01]  /*0090*/  LDCU.64 UR4, c[0x0][0x388] ;  /* 0x00007100ff0477ac */ /* 0x000e620008000a00 */
[----:B------:R-:W2:Y:S01]  /*00a0*/  LDCU UR6, c[0x0][0x370] ;  /* 0x00006e00ff0677ac */ /* 0x000ea20008000800 */
[----:B------:R-:W3:Y:S01]  /*00b0*/  LDCU.64 UR8, c[0x0][0x358] ;  /* 0x00006b00ff0877ac */ /* 0x000ee20008000a00 */
[----:B-1----:R-:W-:Y:S01]  /*00c0*/  UISETP.GE.AND UP0, UPT, UR4, UR5, UPT ;  /* 0x000000050400728c */ /* 0x002fe2000bf06270 */
[----:B--2---:R-:W-:Y:S02]  /*00d0*/  IMAD R3, R3, UR6, RZ ;  /* 0x0000000603037c24 */ /* 0x004fe4000f8e02ff */
[----:B0-----:R-:W-:-:S05]  /*00e0*/  IMAD R5, R13, R2, R13 ;  /* 0x000000020d057224 */ /* 0x001fca00078e020d */
[----:B------:R-:W-:Y:S01]  /*00f0*/  LEA R5, R5, R5, 0x1 ;  /* 0x0000000505057211 */ /* 0x000fe200078e08ff */
[----:B---3--:R-:W-:Y:S06]  /*0100*/  BRA.U UP0, `(.L_x_0) ;  /* 0x0000001900b47547 */ /* 0x008fec000b800000 */
[----:B------:R-:W-:-:S09]  /*0110*/  UISETP.GE.AND UP0, UPT, UR4, 0x1, UPT ;  /* 0x000000010400788c */ /* 0x000fd2000bf06270 */
[----:B------:R-:W-:Y:S05]  /*0120*/  BRA.U !UP0, `(.L_x_1) ;  /* 0x00000011085c7547 */ /* 0x000fea000b800000 */
[----:B------:R-:W-:Y:S01]  /*0130*/  IADD3 R2, PT, PT, R2, 0x1, RZ ;  /* 0x0000000102027810 */ /* 0x000fe20007ffe0ff */
[----:B------:R-:W-:Y:S02]  /*0140*/  UIADD3 UR6, UPT, UPT, -UR4, UR5, URZ ;  /* 0x0000000504067290 */ /* 0x000fe4000fffe1ff */
[----:B------:R-:W-:Y:S02]  /*0150*/  UIADD3 UR4, UPT, UPT, UR4, -UR5, URZ ;  /* 0x8000000504047290 */ /* 0x000fe4000fffe0ff */
[----:B------:R-:W-:Y:S01]  /*0160*/  IMAD R2, R2, R13, RZ ;  /* 0x0000000d02027224 */ /* 0x000fe200078e02ff */
[----:B------:R-:W-:Y:S02]  /*0170*/  ULOP3.LUT UR5, UR6, 0x3, URZ, 0xc0, !UPT ;  /* 0x0000000306057892 */ /* 0x000fe4000f8ec0ff */
[----:B------:R-:W-:Y:S02]  /*0180*/  ULOP3.LUT UR7, UR6, 0xfffffffc, URZ, 0xc0, !UPT ;  /* 0xfffffffc06077892 */ /* 0x000fe4000f8ec0ff */
[----:B------:R-:W-:-:S11]  /*0190*/  UISETP.GT.U32.AND UP0, UPT, UR4, -0x4, UPT ;  /* 0xfffffffc0400788c */ /* 0x000fd6000bf04070 */
.L_x_10:
[----:B01234-:R-:W0:Y:S08]  /*01a0*/  LDC.64 R14, c[0x0][0x3a0] ;  /* 0x0000e800ff0e7b82 */ /* 0x01fe300000000a00 */
[----:B------:R-:W1:Y:S08]  /*01b0*/  LDC R7, c[0x0][0x380] ;  /* 0x0000e000ff077b82 */ /* 0x000e700000000800 */
[----:B------:R-:W2:Y:S01]  /*01c0*/  LDC.64 R8, c[0x0][0x390] ;  /* 0x0000e400ff087b82 */ /* 0x000ea20000000a00 */
[----:B0-----:R-:W-:-:S07]  /*01d0*/  IMAD.WIDE R14, R0, 0x8, R14 ;  /* 0x00000008000e7825 */ /* 0x001fce00078e020e */
[----:B------:R-:W0:Y:S01]  /*01e0*/  LDC R4, c[0x0][0x388] ;  /* 0x0000e200ff047b82 */ /* 0x000e220000000800 */
[----:B------:R3:W-:Y:S01]  /*01f0*/  STG.E.64 desc[UR8][R14.64], RZ ;  /* 0x000000ff0e007986 */ /* 0x0007e2000c101b08 */
[----:B-1----:R-:W-:-:S05]  /*0200*/  IMAD.WIDE R12, R7, 0x8, R14 ;  /* 0x00000008070c7825 */ /* 0x002fca00078e020e */
[----:B------:R3:W-:Y:S01]  /*0210*/  STG.E.64 desc[UR8][R12.64], RZ ;  /* 0x000000ff0c007986 */ /* 0x0007e2000c101b08 */
[----:B------:R-:W-:-:S04]  /*0220*/  IMAD.WIDE R10, R7, 0x8, R12 ;  /* 0x00000008070a7825 */ /* 0x000fc800078e020c */
[----:B--2---:R-:W-:Y:S01]  /*0230*/  IMAD.WIDE R8, R0, 0x8, R8 ;  /* 0x0000000800087825 */ /* 0x004fe200078e0208 */
[----:B------:R3:W-:Y:S05]  /*0240*/  STG.E.64 desc[UR8][R10.64], RZ ;  /* 0x000000ff0a007986 */ /* 0x0007ea000c101b08 */
[----:B------:R-:W5:Y:S01]  /*0250*/  LDG.E.64 R8, desc[UR8][R8.64] ;  /* 0x0000000808087981 */ /* 0x000f62000c1e1b00 */
[----:B0-----:R-:W-:Y:S01]  /*0260*/  ISETP.GE.U32.AND P0, PT, R4, 0x4, PT ;  /* 0x000000040400780c */ /* 0x001fe20003f06070 */
[----:B------:R-:W-:-:S12]  /*0270*/  HFMA2 R6, -RZ, RZ, 0, 0 ;  /* 0x00000000ff067431 */ /* 0x000fd800000001ff */
[----:B---3--:R-:W-:Y:S05]  /*0280*/  @!P0 BRA `(.L_x_2) ;  /* 0x0000000400108947 */ /* 0x008fea0003800000 */
[----:B------:R-:W-:Y:S02]  /*0290*/  LOP3.LUT R6, R4, 0x7ffffffc, RZ, 0xc0, !PT ;  /* 0x7ffffffc04067812 */ /* 0x000fe400078ec0ff */
[----:B------:R-:W-:Y:S02]  /*02a0*/  MOV R25, R0 ;  /* 0x0000000000197202 */ /* 0x000fe40000000f00 */
[----:B------:R-:W-:-:S07]  /*02b0*/  IADD3 R24, PT, PT, -R6, RZ, RZ ;  /* 0x000000ff06187210 */ /* 0x000fce0007ffe1ff */
.L_x_3:
[----:B0-----:R-:W0:Y:S01]  /*02c0*/  LDC.64 R22, c[0x0][0x398] ;  /* 0x0000e600ff167b82 */ /* 0x001e220000000a00 */
[----:B------:R-:W2:Y:S01]  /*02d0*/  LDG.E.64 R18, desc[UR8][R14.64] ;  /* 0x000000080e127981 */ /* 0x000ea2000c1e1b00 */
[----:B0-----:R-:W-:-:S05]  /*02e0*/  IMAD.WIDE R22, R25, 0x8, R22 ;  /* 0x0000000819167825 */ /* 0x001fca00078e0216 */
[----:B------:R-:W2:Y:S01]  /*02f0*/  LDG.E.64 R16, desc[UR8][R22.64] ;  /* 0x0000000816107981 */ /* 0x000ea2000c1e1b00 */
[----:B------:R-:W-:Y:S01]  /*0300*/  IMAD.WIDE R20, R7, 0x8, R22 ;  /* 0x0000000807147825 */ /* 0x000fe200078e0216 */
[----:B--2--5:R-:W-:-:S07]  /*0310*/  DFMA R18, R8, R16, R18 ;  /* 0x000000100812722b */ /* 0x024fce0000000012 */
[----:B------:R0:W-:Y:S04]  /*0320*/  STG.E.64 desc[UR8][R14.64], R18 ;  /* 0x000000120e007986 */ /* 0x0001e8000c101b08 */
[----:B------:R-:W2:Y:S04]  /*0330*/  LDG.E.64 R16, desc[UR8][R12.64] ;  /* 0x000000080c107981 */ /* 0x000ea8000c1e1b00 */
[----:B0-----:R-:W2:Y:S02]  /*0340*/  LDG.E.64 R18, desc[UR8][R20.64] ;  /* 0x0000000814127981 */ /* 0x001ea4000c1e1b00 */
[----:B--2---:R-:W-:Y:S01]  /*0350*/  DFMA R26, R8, R18, R16 ;  /* 0x00000012081a722b */ /* 0x004fe20000000010 */
[----:B------:R-:W-:-:S06]  /*0360*/  IMAD.WIDE R16, R7, 0x8, R20 ;  /* 0x0000000807107825 */ /* 0x000fcc00078e0214 */
[----:B------:R-:W-:Y:S04]  /*0370*/  STG.E.64 desc[UR8][R12.64], R26 ;  /* 0x0000001a0c007986 */ /* 0x000fe8000c101b08 */
[----:B------:R-:W2:Y:S04]  /*0380*/  LDG.E.64 R16, desc[UR8][R16.64] ;  /* 0x0000000810107981 */ /* 0x000ea8000c1e1b00 */
[----:B------:R-:W2:Y:S01]  /*0390*/  LDG.E.64 R28, desc[UR8][R10.64] ;  /* 0x000000080a1c7981 */ /* 0x000ea2000c1e1b00 */
[----:B------:R-:W-:Y:S01]  /*03a0*/  IMAD.WIDE R22, R5, 0x8, R22 ;  /* 0x0000000805167825 */ /* 0x000fe200078e0216 */
[----:B--2---:R-:W-:-:S07]  /*03b0*/  DFMA R28, R8, R16, R28 ;  /* 0x00000010081c722b */ /* 0x004fce000000001c */
[----:B------:R-:W-:Y:S04]  /*03c0*/  STG.E.64 desc[UR8][R10.64], R28 ;  /* 0x0000001c0a007986 */ /* 0x000fe8000c101b08 */
[----:B------:R-:W2:Y:S04]  /*03d0*/  LDG.E.64 R16, desc[UR8][R22.64] ;  /* 0x0000000816107981 */ /* 0x000ea8000c1e1b00 */
[----:B------:R-:W2:Y:S01]  /*03e0*/  LDG.E.64 R18, desc[UR8][R14.64] ;  /* 0x000000080e127981 */ /* 0x000ea2000c1e1b00 */
[----:B------:R-:W-:Y:S01]  /*03f0*/  IMAD.WIDE R20, R7, 0x8, R22 ;  /* 0x0000000807147825 */ /* 0x000fe200078e0216 */
[----:B--2---:R-:W-:-:S07]  /*0400*/  DFMA R18, R8, R16, R18 ;  /* 0x000000100812722b */ /* 0x004fce0000000012 */
[----:B------:R0:W-:Y:S04]  /*0410*/  STG.E.64 desc[UR8][R14.64], R18 ;  /* 0x000000120e007986 */ /* 0x0001e8000c101b08 */
[----:B------:R-:W2:Y:S04]  /*0420*/  LDG.E.64 R16, desc[UR8][R12.64] ;  /* 0x000000080c107981 */ /* 0x000ea8000c1e1b00 */
[----:B0-----:R-:W2:Y:S02]  /*0430*/  LDG.E.64 R18, desc[UR8][R20.64] ;  /* 0x0000000814127981 */ /* 0x001ea4000c1e1b00 */
[----:B--2---:R-:W-:Y:S01]  /*0440*/  DFMA R26, R8, R18, R16 ;  /* 0x00000012081a722b */ /* 0x004fe20000000010 */
[----:B------:R-:W-:-:S06]  /*0450*/  IMAD.WIDE R16, R7, 0x8, R20 ;  /* 0x0000000807107825 */ /* 0x000fcc00078e0214 */
[----:B------:R-:W-:Y:S04]  /*0460*/  STG.E.64 desc[UR8][R12.64], R26 ;  /* 0x0000001a0c007986 */ /* 0x000fe8000c101b08 */
[----:B------:R-:W2:Y:S04]  /*0470*/  LDG.E.64 R16, desc[UR8][R16.64] ;  /* 0x0000000810107981 */ /* 0x000ea8000c1e1b00 */
[----:B------:R-:W2:Y:S02]  /*0480*/  LDG.E.64 R28, desc[UR8][R10.64] ;  /* 0x000000080a1c7981 */ /* 0x000ea4000c1e1b00 */
[----:B--2---:R-:W-:Y:S01]  /*0490*/  DFMA R28, R8, R16, R28 ;  /* 0x00000010081c722b */ /* 0x004fe2000000001c */
[----:B------:R-:W-:-:S06]  /*04a0*/  IMAD.WIDE R16, R5, 0x8, R22 ;  /* 0x0000000805107825 */ /* 0x000fcc00078e0216 */
[----:B------:R-:W-:Y:S04]  /*04b0*/  STG.E.64 desc[UR8][R10.64], R28 ;  /* 0x0000001c0a007986 */ /* 0x000fe8000c101b08 */
[----:B------:R-:W2:Y:S04]  /*04c0*/  LDG.E.64 R18, desc[UR8][R16.64] ;  /* 0x0000000810127981 */ /* 0x000ea8000c1e1b00 */
[----:B------:R-:W2:Y:S02]  /*04d0*/  LDG.E.64 R22, desc[UR8][R14.64] ;  /* 0x000000080e167981 */ /* 0x000ea4000c1e1b00 */
[----:B--2---:R-:W-:Y:S01]  /*04e0*/  DFMA R22, R8, R18, R22 ;  /* 0x000000120816722b */ /* 0x004fe20000000016 */
[----:B------:R-:W-:-:S06]  /*04f0*/  IMAD.WIDE R18, R7, 0x8, R16 ;  /* 0x0000000807127825 */ /* 0x000fcc00078e0210 */
[----:B------:R0:W-:Y:S04]  /*0500*/  STG.E.64 desc[UR8][R14.64], R22 ;  /* 0x000000160e007986 */ /* 0x0001e8000c101b08 */
[----:B------:R-:W2:Y:S04]  /*0510*/  LDG.E.64 R20, desc[UR8][R12.64] ;  /* 0x000000080c147981 */ /* 0x000ea8000c1e1b00 */
[----:B0-----:R-:W2:Y:S02]  /*0520*/  LDG.E.64 R22, desc[UR8][R18.64] ;  /* 0x0000000812167981 */ /* 0x001ea4000c1e1b00 */
[----:B--2---:R-:W-:Y:S01]  /*0530*/  DFMA R26, R8, R22, R20 ;  /* 0x00000016081a722b */ /* 0x004fe20000000014 */
[----:B------:R-:W-:-:S06]  /*0540*/  IMAD.WIDE R20, R7, 0x8, R18 ;  /* 0x0000000807147825 */ /* 0x000fcc00078e0212 */
[----:B------:R0:W-:Y:S04]  /*0550*/  STG.E.64 desc[UR8][R12.64], R26 ;  /* 0x0000001a0c007986 */ /* 0x0001e8000c101b08 */
[----:B------:R-:W2:Y:S04]  /*0560*/  LDG.E.64 R20, desc[UR8][R20.64] ;  /* 0x0000000814147981 */ /* 0x000ea8000c1e1b00 */
[----:B------:R-:W2:Y:S01]  /*0570*/  LDG.E.64 R28, desc[UR8][R10.64] ;  /* 0x000000080a1c7981 */ /* 0x000ea2000c1e1b00 */
[----:B0-----:R-:W-:Y:S01]  /*0580*/  IMAD.WIDE R26, R5, 0x8, R16 ;  /* 0x00000008051a7825 */ /* 0x001fe200078e0210 */
[----:B--2---:R-:W-:-:S07]  /*0590*/  DFMA R28, R8, R20, R28 ;  /* 0x00000014081c722b */ /* 0x004fce000000001c */
[----:B------:R0:W-:Y:S04]  /*05a0*/  STG.E.64 desc[UR8][R10.64], R28 ;  /* 0x0000001c0a007986 */ /* 0x0001e8000c101b08 */
[----:B------:R-:W2:Y:S04]  /*05b0*/  LDG.E.64 R16, desc[UR8][R26.64] ;  /* 0x000000081a107981 */ /* 0x000ea8000c1e1b00 */
[----:B------:R-:W2:Y:S01]  /*05c0*/  LDG.E.64 R22, desc[UR8][R14.64] ;  /* 0x000000080e167981 */ /* 0x000ea2000c1e1b00 */
[----:B------:R-:W-:Y:S01]  /*05d0*/  IMAD.WIDE R20, R7, 0x8, R26 ;  /* 0x0000000807147825 */ /* 0x000fe200078e021a */
[----:B--2---:R-:W-:-:S07]  /*05e0*/  DFMA R22, R8, R16, R22 ;  /* 0x000000100816722b */ /* 0x004fce0000000016 */
[----:B------:R0:W-:Y:S04]  /*05f0*/  STG.E.64 desc[UR8][R14.64], R22 ;  /* 0x000000160e007986 */ /* 0x0001e8000c101b08 */
[----:B------:R-:W2:Y:S04]  /*0600*/  LDG.E.64 R18, desc[UR8][R20.64] ;  /* 0x0000000814127981 */ /* 0x000ea8000c1e1b00 */
[----:B------:R-:W2:Y:S02]  /*0610*/  LDG.E.64 R16, desc[UR8][R12.64] ;  /* 0x000000080c107981 */ /* 0x000ea4000c1e1b00 */
[----:B--2---:R-:W-:Y:S01]  /*0620*/  DFMA R26, R8, R18, R16 ;  /* 0x00000012081a722b */ /* 0x004fe20000000010 */
[----:B------:R-:W-:-:S06]  /*0630*/  IMAD.WIDE R18, R7, 0x8, R20 ;  /* 0x0000000807127825 */ /* 0x000fcc00078e0214 */
[----:B------:R0:W-:Y:S04]  /*0640*/  STG.E.64 desc[UR8][R12.64], R26 ;  /* 0x0000001a0c007986 */ /* 0x0001e8000c101b08 */
[----:B------:R-:W2:Y:S04]  /*0650*/  LDG.E.64 R18, desc[UR8][R18.64] ;  /* 0x0000000812127981 */ /* 0x000ea8000c1e1b00 */
[----:B------:R-:W2:Y:S01]  /*0660*/  LDG.E.64 R16, desc[UR8][R10.64] ;  /* 0x000000080a107981 */ /* 0x000ea2000c1e1b00 */
[----:B------:R-:W-:-:S04]  /*0670*/  IADD3 R24, PT, PT, R24, 0x4, RZ ;  /* 0x0000000418187810 */ /* 0x000fc80007ffe0ff */
[----:B------:R-:W-:Y:S01]  /*0680*/  ISETP.NE.AND P0, PT, R24, RZ, PT ;  /* 0x000000ff1800720c */ /* 0x000fe20003f05270 */
[----:B------:R-:W-:Y:S01]  /*0690*/  IMAD R25, R2, 0xc, R25 ;  /* 0x0000000c02197824 */ /* 0x000fe200078e0219 */
[----:B--2---:R-:W-:-:S07]  /*06a0*/  DFMA R16, R8, R18, R16 ;  /* 0x000000120810722b */ /* 0x004fce0000000010 */
[----:B------:R0:W-:Y:S04]  /*06b0*/  STG.E.64 desc[UR8][R10.64], R16 ;  /* 0x000000100a007986 */ /* 0x0001e8000c101b08 */
[----:B------:R-:W-:Y:S05]  /*06c0*/  @P0 BRA `(.L_x_3) ;  /* 0xfffffff800fc0947 */ /* 0x000fea000383ffff */
.L_x_2:
[----:B0-----:R-:W-:-:S13]  /*06d0*/  LOP3.LUT P0, R16, R4, 0x3, RZ, 0xc0, !PT ;  /* 0x0000000304107812 */ /* 0x001fda000780c0ff */
[----:B------:R-:W-:Y:S05]  /*06e0*/  @!P0 BRA `(.L_x_4) ;  /* 0x0000000000dc8947 */ /* 0x000fea0003800000 */
[----:B------:R-:W-:Y:S02]  /*06f0*/  ISETP.NE.AND P0, PT, R16, 0x1, PT ;  /* 0x000000011000780c */ /* 0x000fe40003f05270 */
[----:B------:R-:W-:-:S04]  /*0700*/  LOP3.LUT R4, R4, 0x1, RZ, 0xc0, !PT ;  /* 0x0000000104047812 */ /* 0x000fc800078ec0ff */
[----:B------:R-:W-:-:S07]  /*0710*/  ISETP.NE.U32.AND P1, PT, R4, 0x1, PT ;  /* 0x000000010400780c */ /* 0x000fce0003f25070 */
[----:B------:R-:W-:Y:S06]  /*0720*/  @!P0 BRA `(.L_x_5) ;  /* 0x0000000000848947 */ /* 0x000fec0003800000 */
[----:B------:R-:W0:Y:S01]  /*0730*/  LDC.64 R16, c[0x0][0x398] ;  /* 0x0000e600ff107b82 */ /* 0x000e220000000a00 */
[----:B------:R-:W-:Y:S01]  /*0740*/  IMAD R19, R6, R5, R0 ;  /* 0x0000000506137224 */ /* 0x000fe200078e0200 */
[----:B------:R-:W2:Y:S03]  /*0750*/  LDG.E.64 R20, desc[UR8][R14.64] ;  /* 0x000000080e147981 */ /* 0x000ea6000c1e1b00 */
[----:B0-----:R-:W-:-:S05]  /*0760*/  IMAD.WIDE R16, R19, 0x8, R16 ;  /* 0x0000000813107825 */ /* 0x001fca00078e0210 */
[----:B------:R-:W2:Y:S02]  /*0770*/  LDG.E.64 R18, desc[UR8][R16.64] ;  /* 0x0000000810127981 */ /* 0x000ea4000c1e1b00 */
[----:B--2--5:R-:W-:Y:S01]  /*0780*/  DFMA R20, R8, R18, R20 ;  /* 0x000000120814722b */ /* 0x024fe20000000014 */
[----:B------:R-:W-:-:S06]  /*0790*/  IMAD.WIDE R18, R7, 0x8, R16 ;  /* 0x0000000807127825 */ /* 0x000fcc00078e0210 */
        /* <DEDUP_REMOVED lines=8> */
[----:B------:R-:W-:Y:S01]  /*0820*/  IMAD.WIDE R16, R5, 0x8, R16 ;  /* 0x0000000805107825 */ /* 0x000fe200078e0210 */
[----:B--2---:R-:W-:-:S07]  /*0830*/  DFMA R26, R8, R24, R26 ;  /* 0x00000018081a722b */ /* 0x004fce000000001a */
[----:B------:R2:W-:Y:S04]  /*0840*/  STG.E.64 desc[UR8][R10.64], R26 ;  /* 0x0000001a0a007986 */ /* 0x0005e8000c101b08 */
[----:B0-----:R-:W3:Y:S04]  /*0850*/  LDG.E.64 R20, desc[UR8][R16.64] ;  /* 0x0000000810147981 */ /* 0x001ee8000c1e1b00 */
[----:B------:R-:W3:Y:S01]  /*0860*/  LDG.E.64 R28, desc[UR8][R14.64] ;  /* 0x000000080e1c7981 */ /* 0x000ee2000c1e1b00 */
[----:B------:R-:W-:Y:S01]  /*0870*/  IMAD.WIDE R18, R7, 0x8, R16 ;  /* 0x0000000807127825 */ /* 0x000fe200078e0210 */
[----:B---3--:R-:W-:-:S07]  /*0880*/  DFMA R20, R8, R20, R28 ;  /* 0x000000140814722b */ /* 0x008fce000000001c */
[----:B------:R2:W-:Y:S04]  /*0890*/  STG.E.64 desc[UR8][R14.64], R20 ;  /* 0x000000140e007986 */ /* 0x0005e8000c101b08 */
[----:B-1----:R-:W3:Y:S04]  /*08a0*/  LDG.E.64 R22, desc[UR8][R18.64] ;  /* 0x0000000812167981 */ /* 0x002ee8000c1e1b00 */
[----:B------:R-:W3:Y:S02]  /*08b0*/  LDG.E.64 R24, desc[UR8][R12.64] ;  /* 0x000000080c187981 */ /* 0x000ee4000c1e1b00 */
[----:B---3--:R-:W-:Y:S01]  /*08c0*/  DFMA R22, R8, R22, R24 ;  /* 0x000000160816722b */ /* 0x008fe20000000018 */
[----:B------:R-:W-:-:S06]  /*08d0*/  IMAD.WIDE R24, R7, 0x8, R18 ;  /* 0x0000000807187825 */ /* 0x000fcc00078e0212 */
[----:B------:R2:W-:Y:S04]  /*08e0*/  STG.E.64 desc[UR8][R12.64], R22 ;  /* 0x000000160c007986 */ /* 0x0005e8000c101b08 */
[----:B------:R-:W3:Y:S04]  /*08f0*/  LDG.E.64 R24, desc[UR8][R24.64] ;  /* 0x0000000818187981 */ /* 0x000ee8000c1e1b00 */
[----:B------:R-:W3:Y:S01]  /*0900*/  LDG.E.64 R16, desc[UR8][R10.64] ;  /* 0x000000080a107981 */ /* 0x000ee2000c1e1b00 */
[----:B------:R-:W-:Y:S01]  /*0910*/  IADD3 R6, PT, PT, R6, 0x2, RZ ;  /* 0x0000000206067810 */ /* 0x000fe20007ffe0ff */
[----:B---3--:R-:W-:-:S07]  /*0920*/  DFMA R16, R8, R24, R16 ;  /* 0x000000180810722b */ /* 0x008fce0000000010 */
[----:B------:R2:W-:Y:S04]  /*0930*/  STG.E.64 desc[UR8][R10.64], R16 ;  /* 0x000000100a007986 */ /* 0x0005e8000c101b08 */
.L_x_5:
[----:B------:R-:W-:Y:S05]  /*0940*/  @P1 BRA `(.L_x_4) ;  /* 0x0000000000441947 */ /* 0x000fea0003800000 */
[----:B--2---:R-:W0:Y:S01]  /*0950*/  LDC.64 R16, c[0x0][0x398] ;  /* 0x0000e600ff107b82 */ /* 0x004e220000000a00 */
        /* <DEDUP_REMOVED lines=13> */
[----:B------:R-:W2:Y:S02]  /*0a30*/  LDG.E.64 R26, desc[UR8][R10.64] ;  /* 0x000000080a1a7981 */ /* 0x000ea4000c1e1b00 */
[----:B--2---:R-:W-:-:S07]  /*0a40*/  DFMA R26, R8, R24, R26 ;  /* 0x00000018081a722b */ /* 0x004fce000000001a */
[----:B------:R0:W-:Y:S04]  /*0a50*/  STG.E.64 desc[UR8][R10.64], R26 ;  /* 0x0000001a0a007986 */ /* 0x0001e8000c101b08 */
.L_x_4:
[----:B------:R-:W1:Y:S01]  /*0a60*/  LDCU UR4, c[0x0][0x388] ;  /* 0x00007100ff0477ac */ /* 0x000e620008000800 */
[----:B-----5:R-:W-:Y:S01]  /*0a70*/  DMUL R8, R8, 0.5 ;  /* 0x3fe0000008087828 */ /* 0x020fe20000000000 */
[----:B-1----:R-:W-:Y:S01]  /*0a80*/  MOV R4, UR4 ;  /* 0x0000000400047c02 */ /* 0x002fe20008000f00 */
[----:B------:R-:W-:Y:S09]  /*0a90*/  BRA.U UP0, `(.L_x_6) ;  /* 0x0000000500107547 */ /* 0x000ff2000b800000 */
[----:B------:R-:W-:Y:S02]  /*0aa0*/  MOV R6, RZ ;  /* 0x000000ff00067202 */ /* 0x000fe40000000f00 */
[----:B------:R-:W-:-:S07]  /*0ab0*/  MOV R4, UR4 ;  /* 0x0000000400047c02 */ /* 0x000fce0008000f00 */
.L_x_7:
[----:B0-2---:R-:W0:Y:S01]  /*0ac0*/  LDC.64 R22, c[0x0][0x398] ;  /* 0x0000e600ff167b82 */ /* 0x005e220000000a00 */
[----:B---3--:R-:W-:Y:S01]  /*0ad0*/  IMAD R17, R4, R5, R0 ;  /* 0x0000000504117224 */ /* 0x008fe200078e0200 */
[----:B------:R-:W2:Y:S03]  /*0ae0*/  LDG.E.64 R18, desc[UR8][R14.64] ;  /* 0x000000080e127981 */ /* 0x000ea6000c1e1b00 */
[----:B0-----:R-:W-:-:S05]  /*0af0*/  IMAD.WIDE R22, R17, 0x8, R22 ;  /* 0x0000000811167825 */ /* 0x001fca00078e0216 */
        /* <DEDUP_REMOVED lines=9> */
[----:B------:R-:W2:Y:S04]  /*0b90*/  LDG.E.64 R26, desc[UR8][R26.64] ;  /* 0x000000081a1a7981 */ /* 0x000ea8000c1e1b00 */
[----:B------:R-:W2:Y:S01]  /*0ba0*/  LDG.E.64 R18, desc[UR8][R10.64] ;  /* 0x000000080a127981 */ /* 0x000ea2000c1e1b00 */
[----:B------:R-:W-:Y:S01]  /*0bb0*/  IMAD.WIDE R22, R5, 0x8, R22 ;  /* 0x0000000805167825 */ /* 0x000fe200078e0216 */
[----:B--2---:R-:W-:-:S07]  /*0bc0*/  DFMA R28, R8, R26, R18 ;  /* 0x0000001a081c722b */ /* 0x004fce0000000012 */
[----:B------:R2:W-:Y:S04]  /*0bd0*/  STG.E.64 desc[UR8][R10.64], R28 ;  /* 0x0000001c0a007986 */ /* 0x0005e8000c101b08 */
[----:B------:R-:W3:Y:S04]  /*0be0*/  LDG.E.64 R18, desc[UR8][R22.64] ;  /* 0x0000000816127981 */ /* 0x000ee8000c1e1b00 */
[----:B0-----:R-:W3:Y:S02]  /*0bf0*/  LDG.E.64 R24, desc[UR8][R14.64] ;  /* 0x000000080e187981 */ /* 0x001ee4000c1e1b00 */
[----:B---3--:R-:W-:Y:S01]  /*0c00*/  DFMA R24, R8, R18, R24 ;  /* 0x000000120818722b */ /* 0x008fe20000000018 */
[----:B------:R-:W-:-:S06]  /*0c10*/  IMAD.WIDE R18, R7, 0x8, R22 ;  /* 0x0000000807127825 */ /* 0x000fcc00078e0216 */
[----:B------:R0:W-:Y:S04]  /*0c20*/  STG.E.64 desc[UR8][R14.64], R24 ;  /* 0x000000180e007986 */ /* 0x0001e8000c101b08 */
[----:B------:R-:W3:Y:S04]  /*0c30*/  LDG.E.64 R16, desc[UR8][R12.64] ;  /* 0x000000080c107981 */ /* 0x000ee8000c1e1b00 */
[----:B-1----:R-:W3:Y:S01]  /*0c40*/  LDG.E.64 R20, desc[UR8][R18.64] ;  /* 0x0000000812147981 */ /* 0x002ee2000c1e1b00 */
[----:B------:R-:W-:Y:S01]  /*0c50*/  IMAD.WIDE R26, R7, 0x8, R18 ;  /* 0x00000008071a7825 */ /* 0x000fe200078e0212 */
[----:B---3--:R-:W-:-:S07]  /*0c60*/  DFMA R20, R8, R20, R16 ;  /* 0x000000140814722b */ /* 0x008fce0000000010 */
[----:B------:R1:W-:Y:S04]  /*0c70*/  STG.E.64 desc[UR8][R12.64], R20 ;  /* 0x000000140c007986 */ /* 0x0003e8000c101b08 */
[----:B------:R-:W2:Y:S04]  /*0c80*/  LDG.E.64 R26, desc[UR8][R26.64] ;  /* 0x000000081a1a7981 */ /* 0x000ea8000c1e1b00 */
[----:B------:R-:W2:Y:S02]  /*0c90*/  LDG.E.64 R16, desc[UR8][R10.64] ;  /* 0x000000080a107981 */ /* 0x000ea4000c1e1b00 */
[----:B--2---:R-:W-:Y:S01]  /*0ca0*/  DFMA R28, R8, R26, R16 ;  /* 0x0000001a081c722b */ /* 0x004fe20000000010 */
[----:B------:R-:W-:-:S06]  /*0cb0*/  IMAD.WIDE R16, R5, 0x8, R22 ;  /* 0x0000000805107825 */ /* 0x000fcc00078e0216 */
[----:B------:R-:W-:Y:S04]  /*0cc0*/  STG.E.64 desc[UR8][R10.64], R28 ;  /* 0x0000001c0a007986 */ /* 0x000fe8000c101b08 */
[----:B------:R-:W2:Y:S04]  /*0cd0*/  LDG.E.64 R22, desc[UR8][R16.64] ;  /* 0x0000000810167981 */ /* 0x000ea8000c1e1b00 */
[----:B0-----:R-:W2:Y:S01]  /*0ce0*/  LDG.E.64 R24, desc[UR8][R14.64] ;  /* 0x000000080e187981 */ /* 0x001ea2000c1e1b00 */
[----:B------:R-:W-:Y:S01]  /*0cf0*/  IMAD.WIDE R18, R7, 0x8, R16 ;  /* 0x0000000807127825 */ /* 0x000fe200078e0210 */
[----:B--2---:R-:W-:-:S07]  /*0d00*/  DFMA R24, R8, R22, R24 ;  /* 0x000000160818722b */ /* 0x004fce0000000018 */
[----:B------:R0:W-:Y:S04]  /*0d10*/  STG.E.64 desc[UR8][R14.64], R24 ;  /* 0x000000180e007986 */ /* 0x0001e8000c101b08 */
[----:B-1----:R-:W2:Y:S04]  /*0d20*/  LDG.E.64 R20, desc[UR8][R12.64] ;  /* 0x000000080c147981 */ /* 0x002ea8000c1e1b00 */
        /* <DEDUP_REMOVED lines=9> */
[----:B0-----:R-:W2:Y:S04]  /*0dc0*/  LDG.E.64 R24, desc[UR8][R16.64] ;  /* 0x0000000810187981 */ /* 0x001ea8000c1e1b00 */
[----:B------:R-:W2:Y:S01]  /*0dd0*/  LDG.E.64 R28, desc[UR8][R14.64] ;  /* 0x000000080e1c7981 */ /* 0x000ea2000c1e1b00 */
        /* <DEDUP_REMOVED lines=10> */
[----:B------:R-:W-:-:S04]  /*0e80*/  IADD3 R6, PT, PT, R6, 0x4, RZ ;  /* 0x0000000406067810 */ /* 0x000fc80007ffe0ff */
[----:B------:R-:W-:Y:S02]  /*0e90*/  ISETP.NE.AND P0, PT, R6, UR7, PT ;  /* 0x0000000706007c0c */ /* 0x000fe4000bf05270 */
[----:B------:R-:W-:Y:S01]  /*0ea0*/  IADD3 R4, PT, PT, R4, 0x4, RZ ;  /* 0x0000000404047810 */ /* 0x000fe20007ffe0ff */
[----:B--2---:R-:W-:-:S07]  /*0eb0*/  DFMA R16, R8, R22, R16 ;  /* 0x000000160810722b */ /* 0x004fce0000000010 */
[----:B------:R3:W-:Y:S03]  /*0ec0*/  STG.E.64 desc[UR8][R10.64], R16 ;  /* 0x000000100a007986 */ /* 0x0007e6000c101b08 */
[----:B------:R-:W-:Y:S05]  /*0ed0*/  @P0 BRA `(.L_x_7) ;  /* 0xfffffff800f80947 */ /* 0x000fea000383ffff */
.L_x_6:
[----:B------:R-:W-:-:S09]  /*0ee0*/  UISETP.NE.AND UP1, UPT, UR5, URZ, UPT ;  /* 0x000000ff0500728c */ /* 0x000fd2000bf25270 */
[----:B------:R-:W-:Y:S05]  /*0ef0*/  BRA.U !UP1, `(.L_x_8) ;  /* 0x0000000109d87547 */ /* 0x000fea000b800000 */
[----:B------:R-:W-:Y:S02]  /*0f00*/  UISETP.NE.AND UP1, UPT, UR5, 0x1, UPT ;  /* 0x000000010500788c */ /* 0x000fe4000bf25270 */
[----:B------:R-:W-:-:S07]  /*0f10*/  ULOP3.LUT UP2, URZ, UR6, 0x1, URZ, 0xc0, !UPT ;  /* 0x0000000106ff7892 */ /* 0x000fce000f84c0ff */
[----:B------:R-:W-:Y:S05]  /*0f20*/  BRA.U !UP1, `(.L_x_9) ;  /* 0x0000000109847547 */ /* 0x000fea000b800000 */
[----:B--23--:R-:W1:Y:S01]  /*0f30*/  LDC.64 R16, c[0x0][0x398] ;  /* 0x0000e600ff107b82 */ /* 0x00ce620000000a00 */
[----:B0-----:R-:W-:Y:S01]  /*0f40*/  IMAD R19, R4, R5, R0 ;  /* 0x0000000504137224 */ /* 0x001fe200078e0200 */
[----:B------:R-:W2:Y:S03]  /*0f50*/  LDG.E.64 R20, desc[UR8][R14.64] ;  /* 0x000000080e147981 */ /* 0x000ea6000c1e1b00 */
[----:B-1----:R-:W-:-:S05]  /*0f60*/  IMAD.WIDE R16, R19, 0x8, R16 ;  /* 0x0000000813107825 */ /* 0x002fca00078e0210 */
[----:B------:R-:W2:Y:S02]  /*0f70*/  LDG.E.64 R18, desc[UR8][R16.64] ;  /* 0x0000000810127981 */ /* 0x000ea4000c1e1b00 */
[----:B--2---:R-:W-:Y:S01]  /*0f80*/  DFMA R20, R8, R18, R20 ;  /* 0x000000120814722b */ /* 0x004fe20000000014 */
        /* <DEDUP_REMOVED lines=24> */
[----:B------:R-:W-:Y:S01]  /*1110*/  IADD3 R4, PT, PT, R4, 0x2, RZ ;  /* 0x0000000204047810 */ /* 0x000fe20007ffe0ff */
[----:B--2---:R-:W-:-:S07]  /*1120*/  DFMA R16, R8, R24, R16 ;  /* 0x000000180810722b */ /* 0x004fce0000000010 */
[----:B------:R4:W-:Y:S04]  /*1130*/  STG.E.64 desc[UR8][R10.64], R16 ;  /* 0x000000100a007986 */ /* 0x0009e8000c101b08 */
.L_x_9:
[----:B------:R-:W-:Y:S05]  /*1140*/  BRA.U !UP2, `(.L_x_8) ;  /* 0x000000010a447547 */ /* 0x000fea000b800000 */
[----:B--234-:R-:W1:Y:S01]  /*1150*/  LDC.64 R16, c[0x0][0x398] ;  /* 0x0000e600ff107b82 */ /* 0x01ce620000000a00 */
        /* <DEDUP_REMOVED lines=16> */
.L_x_8:
[----:B------:R-:W-:-:S04]  /*1260*/  IADD3 R0, PT, PT, R3, R0, RZ ;  /* 0x0000000003007210 */ /* 0x000fc80007ffe0ff */
[----:B------:R-:W-:-:S13]  /*1270*/  ISETP.GE.AND P0, PT, R0, R7, PT ;  /* 0x000000070000720c */ /* 0x000fda0003f06270 */
[----:B------:R-:W-:Y:S05]  /*1280*/  @!P0 BRA `(.L_x_10) ;  /* 0xffffffec00c48947 */ /* 0x000fea000383ffff */
[----:B------:R-:W-:Y:S05]  /*1290*/  EXIT ;  /* 0x000000000000794d */ /* 0x000fea0003800000 */
.L_x_1:
[----:B------:R-:W-:Y:S02]  /*12a0*/  UIADD3 UR6, UPT, UPT, -UR4, UR5, URZ ;  /* 0x0000000504067290 */ /* 0x000fe4000fffe1ff */
[----:B------:R-:W-:Y:S02]  /*12b0*/  UIADD3 UR4, UPT, UPT, UR4, -UR5, URZ ;  /* 0x8000000504047290 */ /* 0x000fe4000fffe0ff */
[----:B------:R-:W-:Y:S02]  /*12c0*/  ULOP3.LUT UR5, UR6, 0x3, URZ, 0xc0, !UPT ;  /* 0x0000000306057892 */ /* 0x000fe4000f8ec0ff */
[----:B------:R-:W-:-:S12]  /*12d0*/  ULOP3.LUT UR7, UR6, 0xfffffffc, URZ, 0xc0, !UPT ;  /* 0xfffffffc06077892 */ /* 0x000fd8000f8ec0ff */
.L_x_15:
[----:B0-23--:R-:W0:Y:S08]  /*12e0*/  LDC.64 R6, c[0x0][0x3a0] ;  /* 0x0000e800ff067b82 */ /* 0x00de300000000a00 */
[----:B------:R-:W1:Y:S08]  /*12f0*/  LDC R15, c[0x0][0x380] ;  /* 0x0000e000ff0f7b82 */ /* 0x000e700000000800 */
[----:B------:R-:W2:Y:S01]  /*1300*/  LDC.64 R16, c[0x0][0x390] ;  /* 0x0000e400ff107b82 */ /* 0x000ea20000000a00 */
[----:B0-----:R-:W-:-:S05]  /*1310*/  IMAD.WIDE R6, R0, 0x8, R6 ;  /* 0x0000000800067825 */ /* 0x001fca00078e0206 */
[----:B------:R0:W-:Y:S01]  /*1320*/  STG.E.64 desc[UR8][R6.64], RZ ;  /* 0x000000ff06007986 */ /* 0x0001e2000c101b08 */
[----:B-1----:R-:W-:-:S05]  /*1330*/  IMAD.WIDE R8, R15, 0x8, R6 ;  /* 0x000000080f087825 */ /* 0x002fca00078e0206 */
[----:B------:R0:W-:Y:S01]  /*1340*/  STG.E.64 desc[UR8][R8.64], RZ ;  /* 0x000000ff08007986 */ /* 0x0001e2000c101b08 */
[----:B------:R-:W-:-:S04]  /*1350*/  IMAD.WIDE R10, R15, 0x8, R8 ;  /* 0x000000080f0a7825 */ /* 0x000fc800078e0208 */
[----:B--2---:R-:W-:Y:S01]  /*1360*/  IMAD.WIDE R16, R0, 0x8, R16 ;  /* 0x0000000800107825 */ /* 0x004fe200078e0210 */
[----:B------:R0:W-:Y:S04]  /*1370*/  STG.E.64 desc[UR8][R10.64], RZ ;  /* 0x000000ff0a007986 */ /* 0x0001e8000c101b08 */
[----:B------:R-:W2:Y:S01]  /*1380*/  LDG.E.64 R12, desc[UR8][R16.64] ;  /* 0x00000008100c7981 */ /* 0x000ea2000c1e1b00 */
[----:B------:R-:W1:Y:S01]  /*1390*/  LDCU UR10, c[0x0][0x388] ;  /* 0x00007100ff0a77ac */ /* 0x000e620008000800 */
[----:B------:R-:W-:Y:S01]  /*13a0*/  UISETP.GT.U32.AND UP0, UPT, UR4, -0x4, UPT ;  /* 0xfffffffc0400788c */ /* 0x000fe2000bf04070 */
[----:B-1----:R-:W-:Y:S01]  /*13b0*/  MOV R2, UR10 ;  /* 0x0000000a00027c02 */ /* 0x002fe20008000f00 */
[----:B--2---:R-:W-:-:S07]  /*13c0*/  DMUL R12, R12, 0.5 ;  /* 0x3fe000000c0c7828 */ /* 0x004fce0000000000 */
[----:B0-----:R-:W-:Y:S05]  /*13d0*/  BRA.U UP0, `(.L_x_11) ;  /* 0x0000000500107547 */ /* 0x001fea000b800000 */
[----:B------:R-:W-:Y:S02]  /*13e0*/  MOV R4, RZ ;  /* 0x000000ff00047202 */ /* 0x000fe40000000f00 */
[----:B------:R-:W-:-:S07]  /*13f0*/  MOV R2, UR10 ;  /* 0x0000000a00027c02 */ /* 0x000fce0008000f00 */
.L_x_12:
[----:B--2---:R-:W0:Y:S01]  /*1400*/  LDC.64 R16, c[0x0][0x398] ;  /* 0x0000e600ff107b82 */ /* 0x004e220000000a00 */
[----:B------:R-:W-:Y:S01]  /*1410*/  IMAD R19, R2, R5, R0 ;  /* 0x0000000502137224 */ /* 0x000fe200078e0200 */
[----:B------:R-:W2:Y:S03]  /*1420*/  LDG.E.64 R20, desc[UR8][R6.64] ;  /* 0x0000000806147981 */ /* 0x000ea6000c1e1b00 */
[----:B0-----:R-:W-:-:S05]  /*1430*/  IMAD.WIDE R16, R19, 0x8, R16 ;  /* 0x0000000813107825 */ /* 0x001fca00078e0210 */
        /* <DEDUP_REMOVED lines=19> */
[----:B------:R-:W3:Y:S04]  /*1570*/  LDG.E.64 R28, desc[UR8][R8.64] ;  /* 0x00000008081c7981 */ /* 0x000ee8000c1e1b00 */
[----:B-1----:R-:W3:Y:S01]  /*1580*/  LDG.E.64 R22, desc[UR8][R18.64] ;  /* 0x0000000812167981 */ /* 0x002ee2000c1e1b00 */
[----:B------:R-:W-:Y:S01]  /*1590*/  IMAD.WIDE R24, R15, 0x8, R18 ;  /* 0x000000080f187825 */ /* 0x000fe200078e0212 */
[----:B---3--:R-:W-:-:S07]  /*15a0*/  DFMA R22, R12, R22, R28 ;  /* 0x000000160c16722b */ /* 0x008fce000000001c */
[----:B------:R1:W-:Y:S04]  /*15b0*/  STG.E.64 desc[UR8][R8.64], R22 ;  /* 0x0000001608007986 */ /* 0x0003e8000c101b08 */
[----:B------:R-:W3:Y:S04]  /*15c0*/  LDG.E.64 R24, desc[UR8][R24.64] ;  /* 0x0000000818187981 */ /* 0x000ee8000c1e1b00 */
[----:B--2---:R-:W3:Y:S01]  /*15d0*/  LDG.E.64 R26, desc[UR8][R10.64] ;  /* 0x000000080a1a7981 */ /* 0x004ee2000c1e1b00 */
[----:B------:R-:W-:Y:S01]  /*15e0*/  IMAD.WIDE R16, R5, 0x8, R16 ;  /* 0x0000000805107825 */ /* 0x000fe200078e0210 */
[----:B---3--:R-:W-:-:S07]  /*15f0*/  DFMA R26, R12, R24, R26 ;  /* 0x000000180c1a722b */ /* 0x008fce000000001a */
        /* <DEDUP_REMOVED lines=28> */
[----:B------:R-:W-:-:S04]  /*17c0*/  IADD3 R4, PT, PT, R4, 0x4, RZ ;  /* 0x0000000404047810 */ /* 0x000fc80007ffe0ff */
[----:B------:R-:W-:Y:S02]  /*17d0*/  ISETP.NE.AND P0, PT, R4, UR7, PT ;  /* 0x0000000704007c0c */ /* 0x000fe4000bf05270 */
[----:B------:R-:W-:Y:S01]  /*17e0*/  IADD3 R2, PT, PT, R2, 0x4, RZ ;  /* 0x0000000402027810 */ /* 0x000fe20007ffe0ff */
[----:B---3--:R-:W-:-:S07]  /*17f0*/  DFMA R16, R12, R24, R16 ;  /* 0x000000180c10722b */ /* 0x008fce0000000010 */
[----:B------:R2:W-:Y:S03]  /*1800*/  STG.E.64 desc[UR8][R10.64], R16 ;  /* 0x000000100a007986 */ /* 0x0005e6000c101b08 */
[----:B------:R-:W-:Y:S05]  /*1810*/  @P0 BRA `(.L_x_12) ;  /* 0xfffffff800f80947 */ /* 0x000fea000383ffff */
.L_x_11:
[----:B------:R-:W-:-:S09]  /*1820*/  UISETP.NE.AND UP0, UPT, UR5, URZ, UPT ;  /* 0x000000ff0500728c */ /* 0x000fd2000bf05270 */
[----:B------:R-:W-:Y:S05]  /*1830*/  BRA.U !UP0, `(.L_x_13) ;  /* 0x0000000108d87547 */ /* 0x000fea000b800000 */
[----:B------:R-:W-:Y:S02]  /*1840*/  UISETP.NE.AND UP0, UPT, UR5, 0x1, UPT ;  /* 0x000000010500788c */ /* 0x000fe4000bf05270 */
[----:B------:R-:W-:-:S07]  /*1850*/  ULOP3.LUT UP1, URZ, UR6, 0x1, URZ, 0xc0, !UPT ;  /* 0x0000000106ff7892 */ /* 0x000fce000f82c0ff */
[----:B------:R-:W-:Y:S05]  /*1860*/  BRA.U !UP0, `(.L_x_14) ;  /* 0x0000000108847547 */ /* 0x000fea000b800000 */
        /* <DEDUP_REMOVED lines=33> */
.L_x_14:
[----:B------:R-:W-:Y:S05]  /*1a80*/  BRA.U !UP1, `(.L_x_13) ;  /* 0x0000000109447547 */ /* 0x000fea000b800000 */
[----:B--23--:R-:W0:Y:S01]  /*1a90*/  LDC.64 R16, c[0x0][0x398] ;  /* 0x0000e600ff107b82 */ /* 0x00ce220000000a00 */
        /* <DEDUP_REMOVED lines=16> */
.L_x_13:
[----:B------:R-:W-:-:S04]  /*1ba0*/  IADD3 R0, PT, PT, R3, R0, RZ ;  /* 0x0000000003007210 */ /* 0x000fc80007ffe0ff */
[----:B------:R-:W-:-:S13]  /*1bb0*/  ISETP.GE.AND P0, PT, R0, R15, PT ;  /* 0x0000000f0000720c */ /* 0x000fda0003f06270 */
[----:B------:R-:W-:Y:S05]  /*1bc0*/  @!P0 BRA `(.L_x_15) ;  /* 0xfffffff400c48947 */ /* 0x000fea000383ffff */
[----:B------:R-:W-:Y:S05]  /*1bd0*/  EXIT ;  /* 0x000000000000794d */ /* 0x000fea0003800000 */
.L_x_0:
[----:B------:R-:W-:-:S09]  /*1be0*/  UISETP.GT.AND UP0, UPT, UR4, URZ, UPT ;  /* 0x000000ff0400728c */ /* 0x000fd2000bf04270 */
[----:B------:R-:W-:Y:S05]  /*1bf0*/  BRA.U UP0, `(.L_x_16) ;  /* 0x00000001002c7547 */ /* 0x000fea000b800000 */
[----:B------:R-:W0:Y:S02]  /*1c00*/  LDC.64 R10, c[0x0][0x3a0] ;  /* 0x0000e800ff0a7b82 */ /* 0x000e240000000a00 */
.L_x_17:
[----:B01----:R-:W-:Y:S01]  /*1c10*/  IMAD.WIDE R4, R0, 0x8, R10 ;  /* 0x0000000800047825 */ /* 0x003fe200078e020a */
[----:B------:R-:W-:-:S04]  /*1c20*/  IADD3 R0, PT, PT, R3, R0, RZ ;  /* 0x0000000003007210 */ /* 0x000fc80007ffe0ff */
[----:B------:R1:W-:Y:S01]  /*1c30*/  STG.E.64 desc[UR8][R4.64], RZ ;  /* 0x000000ff04007986 */ /* 0x0003e2000c101b08 */
[----:B------:R-:W-:Y:S01]  /*1c40*/  IMAD.WIDE R6, R13, 0x8, R4 ;  /* 0x000000080d067825 */ /* 0x000fe200078e0204 */
[----:B------:R-:W-:-:S04]  /*1c50*/  ISETP.GE.AND P0, PT, R0, R13, PT ;  /* 0x0000000d0000720c */ /* 0x000fc80003f06270 */
[----:B------:R1:W-:Y:S01]  /*1c60*/  STG.E.64 desc[UR8][R6.64], RZ ;  /* 0x000000ff06007986 */ /* 0x0003e2000c101b08 */
[----:B------:R-:W-:-:S05]  /*1c70*/  IMAD.WIDE R8, R13, 0x8, R6 ;  /* 0x000000080d087825 */ /* 0x000fca00078e0206 */
[----:B------:R1:W-:Y:S03]  /*1c80*/  STG.E.64 desc[UR8][R8.64], RZ ;  /* 0x000000ff08007986 */ /* 0x0003e6000c101b08 */
[----:B------:R-:W-:Y:S05]  /*1c90*/  @!P0 BRA `(.L_x_17) ;  /* 0xfffffffc00dc8947 */ /* 0x000fea000383ffff */
[----:B------:R-:W-:Y:S05]  /*1ca0*/  EXIT ;  /* 0x000000000000794d */ /* 0x000fea0003800000 */
.L_x_16:
[----:B------:R-:W-:Y:S02]  /*1cb0*/  ULOP3.LUT UR5, UR4, 0x3, URZ, 0xc0, !UPT ;  /* 0x0000000304057892 */ /* 0x000fe4000f8ec0ff */
[----:B------:R-:W-:-:S12]  /*1cc0*/  ULOP3.LUT UR4, UR4, 0x7ffffffc, URZ, 0xc0, !UPT ;  /* 0x7ffffffc04047892 */ /* 0x000fd8000f8ec0ff */
.L_x_22:
[----:B0-23--:R-:W0:Y:S08]  /*1cd0*/  LDC.64 R6, c[0x0][0x3a0] ;  /* 0x0000e800ff067b82 */ /* 0x00de300000000a00 */
[----:B------:R-:W1:Y:S08]  /*1ce0*/  LDC R15, c[0x0][0x380] ;  /* 0x0000e000ff0f7b82 */ /* 0x000e700000000800 */
[----:B-----5:R-:W2:Y:S01]  /*1cf0*/  LDC.64 R12, c[0x0][0x390] ;  /* 0x0000e400ff0c7b82 */ /* 0x020ea20000000a00 */
        /* <DEDUP_REMOVED lines=9> */
[----:B0-----:R-:W-:Y:S02]  /*1d90*/  ISETP.GE.U32.AND P0, PT, R2, 0x4, PT ;  /* 0x000000040200780c */ /* 0x001fe40003f06070 */
[----:B------:R-:W-:-:S11]  /*1da0*/  MOV R4, RZ ;  /* 0x000000ff00047202 */ /* 0x000fd60000000f00 */
[----:B---3--:R-:W-:Y:S05]  /*1db0*/  @!P0 BRA `(.L_x_18) ;  /* 0x00000004000c8947 */ /* 0x008fea0003800000 */
[----:B------:R-:W-:-:S07]  /*1dc0*/  HFMA2 R4, -RZ, RZ, 0, 0 ;  /* 0x00000000ff047431 */ /* 0x000fce00000001ff */
.L_x_19:
        /* <DEDUP_REMOVED lines=61> */
[----:B------:R-:W-:Y:S01]  /*21a0*/  ISETP.NE.AND P0, PT, R4, UR4, PT ;  /* 0x0000000404007c0c */ /* 0x000fe2000bf05270 */
[----:B---3--:R-:W-:-:S07]  /*21b0*/  DFMA R16, R12, R24, R16 ;  /* 0x000000180c10722b */ /* 0x008fce0000000010 */
[----:B------:R2:W-:Y:S05]  /*21c0*/  STG.E.64 desc[UR8][R10.64], R16 ;  /* 0x000000100a007986 */ /* 0x0005ea000c101b08 */
[----:B------:R-:W-:Y:S05]  /*21d0*/  @P0 BRA `(.L_x_19) ;  /* 0xfffffff800fc0947 */ /* 0x000fea000383ffff */
[----:B------:R-:W-:-:S07]  /*21e0*/  MOV R4, UR4 ;  /* 0x0000000400047c02 */ /* 0x000fce0008000f00 */
.L_x_18:
[----:B------:R-:W-:-:S09]  /*21f0*/  UISETP.NE.AND UP0, UPT, UR5, URZ, UPT ;  /* 0x000000ff0500728c */ /* 0x000fd2000bf05270 */
[----:B------:R-:W-:Y:S05]  /*2200*/  BRA.U !UP0, `(.L_x_20) ;  /* 0x0000000108d87547 */ /* 0x000fea000b800000 */
[----:B------:R-:W-:Y:S01]  /*2210*/  UISETP.NE.AND UP0, UPT, UR5, 0x1, UPT ;  /* 0x000000010500788c */ /* 0x000fe2000bf05270 */
[----:B------:R-:W-:-:S08]  /*2220*/  LOP3.LUT P0, RZ, R2, 0x1, RZ, 0xc0, !PT ;  /* 0x0000000102ff7812 */ /* 0x000fd0000780c0ff */
[----:B------:R-:W-:Y:S05]  /*2230*/  BRA.U !UP0, `(.L_x_21) ;  /* 0x0000000108847547 */ /* 0x000fea000b800000 */
        /* <DEDUP_REMOVED lines=33> */
.L_x_21:
[----:B------:R-:W-:Y:S05]  /*2450*/  @!P0 BRA `(.L_x_20) ;  /* 0x0000000000448947 */ /* 0x000fea0003800000 */
[----:B--23--:R-:W0:Y:S01]  /*2460*/  LDC.64 R16, c[0x0][0x398] ;  /* 0x0000e600ff107b82 */ /* 0x00ce220000000a00 */
        /* <DEDUP_REMOVED lines=16> */
.L_x_20:
[----:B------:R-:W-:-:S04]  /*2570*/  IADD3 R0, PT, PT, R3, R0, RZ ;  /* 0x0000000003007210 */ /* 0x000fc80007ffe0ff */
[----:B------:R-:W-:-:S13]  /*2580*/  ISETP.GE.AND P0, PT, R0, R15, PT ;  /* 0x0000000f0000720c */ /* 0x000fda0003f06270 */
[----:B------:R-:W-:Y:S05]  /*2590*/  @!P0 BRA `(.L_x_22) ;  /* 0xfffffff400cc8947 */ /* 0x000fea000383ffff */
[----:B------:R-:W-:Y:S05]  /*25a0*/  EXIT ;  /* 0x000000000000794d */ /* 0x000fea0003800000 */
.L_x_23:
[----:B------:R-:W-:-:S00]  /*25b0*/  BRA `(.L_x_23) ;  /* 0xfffffffc00fc7947 */ /* 0x000fc0000383ffff */
[----:B------:R-:W-:-:S00]  /*25c0*/  NOP ;  /* 0x0000000000007918 */ /* 0x000fc00000000000 */
        /* <DEDUP_REMOVED lines=11> */
.L_x_24:


//--------------------- .nv.shared.reserved.0     --------------------------
	.section	.nv.shared.reserved.0,"aw",@nobits
	.weak		__nv_reservedSMEM_offset_0_alias
	.size		__nv_reservedSMEM_offset_0_alias, 0, 64
	.other		__nv_reservedSMEM_offset_0_alias,@"STO_CUDA_RESERVED_SHARED STV_DEFAULT"
__nv_reservedSMEM_offset_0_alias:
	.zero		0
	.zero		64


//--------------------- .nv.constant0._Z20no_2e_tmpJ_os_kerneliiiiPdS_S_ --------------------------
	.section	.nv.constant0._Z20no_2e_tmpJ_os_kerneliiiiPdS_S_,"a",@progbits
	.sectionflags	@""
	.align	4
.nv.constant0._Z20no_2e_tmpJ_os_kerneliiiiPdS_S_:
	.zero		936


//--------------------- SYMBOLS --------------------------

	.type		.nv.reservedSmem.offset0,@object
	.size		.nv.reservedSmem.offset0,0x4
